	.target	sm_80

	.elftype	@"ET_EXEC"


//--------------------- .note.nv.tkinfo           --------------------------
	.section	.note.nv.tkinfo,"",@"SHT_NOTE"
	.sectionflags	@"SHF_NOTE_NV_TKINFO"
	.tkinfo
        /*0018*/ 	.word	0x00000002
        /*0030*/ 	.string	""
        /*0030*/ 	.string	"ptxas"
        /*0030*/ 	.string	"Cuda compilation tools, release 13.0, V13.0.88"
        /*0030*/ 	.string	"Build cuda_13.0.r13.0/compiler.36424714_0"
        /*0030*/ 	.string	"-v  -suppress-debug-info  -lineinfo  -arch sm_80 "



//--------------------- .note.nv.cuinfo           --------------------------
	.section	.note.nv.cuinfo,"",@"SHT_NOTE"
	.sectionflags	@"SHF_NOTE_NV_CUINFO"
        /*0018*/ 	.short	0x0002
        /*001a*/ 	.short	0x0050
        /*001c*/ 	.short	0x0082
	.zero		2


//--------------------- .nv.info                  --------------------------
	.section	.nv.info,"",@"SHT_CUDA_INFO"
	.align	4


	//----- nvinfo : EIATTR_REGCOUNT
	.align		4
        /*0000*/ 	.byte	0x04, 0x2f
        /*0002*/ 	.short	(.L_2 - .L_1)
	.align		4
.L_1:
        /*0004*/ 	.word	index@(attn_fwd)
        /*0008*/ 	.word	0x000000a8


	//----- nvinfo : EIATTR_FRAME_SIZE
	.align		4
.L_2:
        /*000c*/ 	.byte	0x04, 0x11
        /*000e*/ 	.short	(.L_4 - .L_3)
	.align		4
.L_3:
        /*0010*/ 	.word	index@(attn_fwd)
        /*0014*/ 	.word	0x00000000


	//----- nvinfo : EIATTR_MIN_STACK_SIZE
	.align		4
.L_4:
        /*0018*/ 	.byte	0x04, 0x12
        /*001a*/ 	.short	(.L_6 - .L_5)
	.align		4
.L_5:
        /*001c*/ 	.word	index@(attn_fwd)
        /*0020*/ 	.word	0x00000000
.L_6:


//--------------------- .nv.info.attn_fwd         --------------------------
	.section	.nv.info.attn_fwd,"",@"SHT_CUDA_INFO"
	.sectionflags	@""
	.align	4


	//----- nvinfo : EIATTR_CUDA_API_VERSION
	.align		4
        /*0000*/ 	.byte	0x04, 0x37
        /*0002*/ 	.short	(.L_8 - .L_7)
.L_7:
        /*0004*/ 	.word	0x00000082


	//----- nvinfo : EIATTR_SW2861232_WAR
	.align		4
.L_8:
        /*0008*/ 	.byte	0x01, 0x35
	.zero		2


	//----- nvinfo : EIATTR_PARAM_CBANK
	.align		4
        /*000c*/ 	.byte	0x04, 0x0a
        /*000e*/ 	.short	(.L_10 - .L_9)
	.align		4
.L_9:
        /*0010*/ 	.word	index@(.nv.constant0.attn_fwd)
        /*0014*/ 	.short	0x0160
        /*0016*/ 	.short	0x0088


	//----- nvinfo : EIATTR_CBANK_PARAM_SIZE
	.align		4
.L_10:
        /*0018*/ 	.byte	0x03, 0x19
        /*001a*/ 	.short	0x0088


	//----- nvinfo : EIATTR_KPARAM_INFO
	.align		4
        /*001c*/ 	.byte	0x04, 0x17
        /*001e*/ 	.short	(.L_12 - .L_11)
.L_11:
        /*0020*/ 	.word	0x00000000
        /*0024*/ 	.short	0x0019
        /*0026*/ 	.short	0x0080
        /*0028*/ 	.byte	0x00, 0xf4, 0x21, 0x00


	//----- nvinfo : EIATTR_KPARAM_INFO
	.align		4
.L_12:
        /*002c*/ 	.byte	0x04, 0x17
        /*002e*/ 	.short	(.L_14 - .L_13)
.L_13:
        /*0030*/ 	.word	0x00000000
        /*0034*/ 	.short	0x0018
        /*0036*/ 	.short	0x0078
        /*0038*/ 	.byte	0x00, 0xf4, 0x21, 0x00


	//----- nvinfo : EIATTR_KPARAM_INFO
	.align		4
.L_14:
        /*003c*/ 	.byte	0x04, 0x17
        /*003e*/ 	.short	(.L_16 - .L_15)
.L_15:
        /*0040*/ 	.word	0x00000000
        /*0044*/ 	.short	0x0017
        /*0046*/ 	.short	0x0070
        /*0048*/ 	.byte	0x00, 0xf0, 0x11, 0x00


	//----- nvinfo : EIATTR_KPARAM_INFO
	.align		4
.L_16:
        /*004c*/ 	.byte	0x04, 0x17
        /*004e*/ 	.short	(.L_18 - .L_17)
.L_17:
        /*0050*/ 	.word	0x00000000
        /*0054*/ 	.short	0x0016
        /*0056*/ 	.short	0x006c
        /*0058*/ 	.byte	0x00, 0xf0, 0x11, 0x00


	//----- nvinfo : EIATTR_KPARAM_INFO
	.align		4
.L_18:
        /*005c*/ 	.byte	0x04, 0x17
        /*005e*/ 	.short	(.L_20 - .L_19)
.L_19:
        /*0060*/ 	.word	0x00000000
        /*0064*/ 	.short	0x0015
        /*0066*/ 	.short	0x0068
        /*0068*/ 	.byte	0x00, 0xf0, 0x11, 0x00


	//----- nvinfo : EIATTR_KPARAM_INFO
	.align		4
.L_20:
        /*006c*/ 	.byte	0x04, 0x17
        /*006e*/ 	.short	(.L_22 - .L_21)
.L_21:
        /*0070*/ 	.word	0x00000000
        /*0074*/ 	.short	0x0014
        /*0076*/ 	.short	0x0064
        /*0078*/ 	.byte	0x00, 0xf0, 0x11, 0x00


	//----- nvinfo : EIATTR_KPARAM_INFO
	.align		4
.L_22:
        /*007c*/ 	.byte	0x04, 0x17
        /*007e*/ 	.short	(.L_24 - .L_23)
.L_23:
        /*0080*/ 	.word	0x00000000
        /*0084*/ 	.short	0x0013
        /*0086*/ 	.short	0x0060
        /*0088*/ 	.byte	0x00, 0xf0, 0x11, 0x00


	//----- nvinfo : EIATTR_KPARAM_INFO
	.align		4
.L_24:
        /*008c*/ 	.byte	0x04, 0x17
        /*008e*/ 	.short	(.L_26 - .L_25)
.L_25:
        /*0090*/ 	.word	0x00000000
        /*0094*/ 	.short	0x0012
        /*0096*/ 	.short	0x005c
        /*0098*/ 	.byte	0x00, 0xf0, 0x11, 0x00


	//----- nvinfo : EIATTR_KPARAM_INFO
	.align		4
.L_26:
        /*009c*/ 	.byte	0x04, 0x17
        /*009e*/ 	.short	(.L_28 - .L_27)
.L_27:
        /*00a0*/ 	.word	0x00000000
        /*00a4*/ 	.short	0x0011
        /*00a6*/ 	.short	0x0058
        /*00a8*/ 	.byte	0x00, 0xf0, 0x11, 0x00


	//----- nvinfo : EIATTR_KPARAM_INFO
	.align		4
.L_28:
        /*00ac*/ 	.byte	0x04, 0x17
        /*00ae*/ 	.short	(.L_30 - .L_29)
.L_29:
        /*00b0*/ 	.word	0x00000000
        /*00b4*/ 	.short	0x0010
        /*00b6*/ 	.short	0x0054
        /*00b8*/ 	.byte	0x00, 0xf0, 0x11, 0x00


	//----- nvinfo : EIATTR_KPARAM_INFO
	.align		4
.L_30:
        /*00bc*/ 	.byte	0x04, 0x17
        /*00be*/ 	.short	(.L_32 - .L_31)
.L_31:
        /*00c0*/ 	.word	0x00000000
        /*00c4*/ 	.short	0x000f
        /*00c6*/ 	.short	0x0050
        /*00c8*/ 	.byte	0x00, 0xf0, 0x11, 0x00


	//----- nvinfo : EIATTR_KPARAM_INFO
	.align		4
.L_32:
        /*00cc*/ 	.byte	0x04, 0x17
        /*00ce*/ 	.short	(.L_34 - .L_33)
.L_33:
        /*00d0*/ 	.word	0x00000000
        /*00d4*/ 	.short	0x000e
        /*00d6*/ 	.short	0x004c
        /*00d8*/ 	.byte	0x00, 0xf0, 0x11, 0x00


	//----- nvinfo : EIATTR_KPARAM_INFO
	.align		4
.L_34:
        /*00dc*/ 	.byte	0x04, 0x17
        /*00de*/ 	.short	(.L_36 - .L_35)
.L_35:
        /*00e0*/ 	.word	0x00000000
        /*00e4*/ 	.short	0x000d
        /*00e6*/ 	.short	0x0048
        /*00e8*/ 	.byte	0x00, 0xf0, 0x11, 0x00


	//----- nvinfo : EIATTR_KPARAM_INFO
	.align		4
.L_36:
        /*00ec*/ 	.byte	0x04, 0x17
        /*00ee*/ 	.short	(.L_38 - .L_37)
.L_37:
        /*00f0*/ 	.word	0x00000000
        /*00f4*/ 	.short	0x000c
        /*00f6*/ 	.short	0x0044
        /*00f8*/ 	.byte	0x00, 0xf0, 0x11, 0x00


	//----- nvinfo : EIATTR_KPARAM_INFO
	.align		4
.L_38:
        /*00fc*/ 	.byte	0x04, 0x17
        /*00fe*/ 	.short	(.L_40 - .L_39)
.L_39:
        /*0100*/ 	.word	0x00000000
        /*0104*/ 	.short	0x000b
        /*0106*/ 	.short	0x0040
        /*0108*/ 	.byte	0x00, 0xf0, 0x11, 0x00


	//----- nvinfo : EIATTR_KPARAM_INFO
	.align		4
.L_40:
        /*010c*/ 	.byte	0x04, 0x17
        /*010e*/ 	.short	(.L_42 - .L_41)
.L_41:
        /*0110*/ 	.word	0x00000000
        /*0114*/ 	.short	0x000a
        /*0116*/ 	.short	0x003c
        /*0118*/ 	.byte	0x00, 0xf0, 0x11, 0x00


	//----- nvinfo : EIATTR_KPARAM_INFO
	.align		4
.L_42:
        /*011c*/ 	.byte	0x04, 0x17
        /*011e*/ 	.short	(.L_44 - .L_43)
.L_43:
        /*0120*/ 	.word	0x00000000
        /*0124*/ 	.short	0x0009
        /*0126*/ 	.short	0x0038
        /*0128*/ 	.byte	0x00, 0xf0, 0x11, 0x00


	//----- nvinfo : EIATTR_KPARAM_INFO
	.align		4
.L_44:
        /*012c*/ 	.byte	0x04, 0x17
        /*012e*/ 	.short	(.L_46 - .L_45)
.L_45:
        /*0130*/ 	.word	0x00000000
        /*0134*/ 	.short	0x0008
        /*0136*/ 	.short	0x0034
        /*0138*/ 	.byte	0x00, 0xf0, 0x11, 0x00


	//----- nvinfo : EIATTR_KPARAM_INFO
	.align		4
.L_46:
        /*013c*/ 	.byte	0x04, 0x17
        /*013e*/ 	.short	(.L_48 - .L_47)
.L_47:
        /*0140*/ 	.word	0x00000000
        /*0144*/ 	.short	0x0007
        /*0146*/ 	.short	0x0030
        /*0148*/ 	.byte	0x00, 0xf0, 0x11, 0x00


	//----- nvinfo : EIATTR_KPARAM_INFO
	.align		4
.L_48:
        /*014c*/ 	.byte	0x04, 0x17
        /*014e*/ 	.short	(.L_50 - .L_49)
.L_49:
        /*0150*/ 	.word	0x00000000
        /*0154*/ 	.short	0x0006
        /*0156*/ 	.short	0x002c
        /*0158*/ 	.byte	0x00, 0xf0, 0x11, 0x00


	//----- nvinfo : EIATTR_KPARAM_INFO
	.align		4
.L_50:
        /*015c*/ 	.byte	0x04, 0x17
        /*015e*/ 	.short	(.L_52 - .L_51)
.L_51:
        /*0160*/ 	.word	0x00000000
        /*0164*/ 	.short	0x0005
        /*0166*/ 	.short	0x0028
        /*0168*/ 	.byte	0x00, 0xf0, 0x11, 0x00


	//----- nvinfo : EIATTR_KPARAM_INFO
	.align		4
.L_52:
        /*016c*/ 	.byte	0x04, 0x17
        /*016e*/ 	.short	(.L_54 - .L_53)
.L_53:
        /*0170*/ 	.word	0x00000000
        /*0174*/ 	.short	0x0004
        /*0176*/ 	.short	0x0020
        /*0178*/ 	.byte	0x00, 0xf4, 0x21, 0x00


	//----- nvinfo : EIATTR_KPARAM_INFO
	.align		4
.L_54:
        /*017c*/ 	.byte	0x04, 0x17
        /*017e*/ 	.short	(.L_56 - .L_55)
.L_55:
        /*0180*/ 	.word	0x00000000
        /*0184*/ 	.short	0x0003
        /*0186*/ 	.short	0x0018
        /*0188*/ 	.byte	0x00, 0xf4, 0x21, 0x00


	//----- nvinfo : EIATTR_KPARAM_INFO
	.align		4
.L_56:
        /*018c*/ 	.byte	0x04, 0x17
        /*018e*/ 	.short	(.L_58 - .L_57)
.L_57:
        /*0190*/ 	.word	0x00000000
        /*0194*/ 	.short	0x0002
        /*0196*/ 	.short	0x0010
        /*0198*/ 	.byte	0x00, 0xf4, 0x21, 0x00


	//----- nvinfo : EIATTR_KPARAM_INFO
	.align		4
.L_58:
        /*019c*/ 	.byte	0x04, 0x17
        /*019e*/ 	.short	(.L_60 - .L_59)
.L_59:
        /*01a0*/ 	.word	0x00000000
        /*01a4*/ 	.short	0x0001
        /*01a6*/ 	.short	0x0008
        /*01a8*/ 	.byte	0x00, 0xf4, 0x21, 0x00


	//----- nvinfo : EIATTR_KPARAM_INFO
	.align		4
.L_60:
        /*01ac*/ 	.byte	0x04, 0x17
        /*01ae*/ 	.short	(.L_62 - .L_61)
.L_61:
        /*01b0*/ 	.word	0x00000000
        /*01b4*/ 	.short	0x0000
        /*01b6*/ 	.short	0x0000
        /*01b8*/ 	.byte	0x00, 0xf4, 0x21, 0x00


	//----- nvinfo : EIATTR_MAXREG_COUNT
	.align		4
.L_62:
        /*01bc*/ 	.byte	0x03, 0x1b
        /*01be*/ 	.short	0x00ff


	//----- nvinfo : EIATTR_NUM_BARRIERS
	.align		4
        /*01c0*/ 	.byte	0x02, 0x4c
        /*01c2*/ 	.byte	0x01
	.zero		1


	//----- nvinfo : EIATTR_MERCURY_ISA_VERSION
	.align		4
        /*01c4*/ 	.byte	0x03, 0x5f
        /*01c6*/ 	.short	0x0000


	//----- nvinfo : EIATTR_COOP_GROUP_MASK_REGIDS
	.align		4
        /*01c8*/ 	.byte	0x04, 0x29
        /*01ca*/ 	.short	(.L_64 - .L_63)


	//   ....[0]....
.L_63:
        /*01cc*/ 	.word	0xffffffff


	//   ....[1]....
        /*01d0*/ 	.word	0xffffffff


	//   ....[2]....
        /*01d4*/ 	.word	0xffffffff


	//   ....[3]....
        /*01d8*/ 	.word	0xffffffff


	//   ....[4]....
        /*01dc*/ 	.word	0xffffffff


	//   ....[5]....
        /*01e0*/ 	.word	0xffffffff


	//   ....[6]....
        /*01e4*/ 	.word	0xffffffff


	//   ....[7]....
        /*01e8*/ 	.word	0xffffffff


	//   ....[8]....
        /*01ec*/ 	.word	0xffffffff


	//   ....[9]....
        /*01f0*/ 	.word	0xffffffff


	//   ....[10]....
        /*01f4*/ 	.word	0xffffffff


	//   ....[11]....
        /*01f8*/ 	.word	0xffffffff


	//   ....[12]....
        /*01fc*/ 	.word	0xffffffff


	//   ....[13]....
        /*0200*/ 	.word	0xffffffff


	//   ....[14]....
        /*0204*/ 	.word	0xffffffff


	//   ....[15]....
        /*0208*/ 	.word	0xffffffff


	//   ....[16]....
        /*020c*/ 	.word	0xffffffff


	//   ....[17]....
        /*0210*/ 	.word	0xffffffff


	//   ....[18]....
        /*0214*/ 	.word	0xffffffff


	//   ....[19]....
        /*0218*/ 	.word	0xffffffff


	//----- nvinfo : EIATTR_COOP_GROUP_INSTR_OFFSETS
	.align		4
.L_64:
        /*021c*/ 	.byte	0x04, 0x28
        /*021e*/ 	.short	(.L_66 - .L_65)


	//   ....[0]....
.L_65:
        /*0220*/ 	.word	0x00001a90


	//   ....[1]....
        /*0224*/ 	.word	0x00001aa0


	//   ....[2]....
        /*0228*/ 	.word	0x00001ab0


	//   ....[3]....
        /*022c*/ 	.word	0x00001ac0


	//   ....[4]....
        /*0230*/ 	.word	0x00001b00


	//   ....[5]....
        /*0234*/ 	.word	0x00001b20


	//   ....[6]....
        /*0238*/ 	.word	0x00001b30


	//   ....[7]....
        /*023c*/ 	.word	0x00001b40


	//   ....[8]....
        /*0240*/ 	.word	0x00001bf0


	//   ....[9]....
        /*0244*/ 	.word	0x00001c10


	//   ....[10]....
        /*0248*/ 	.word	0x00001e80


	//   ....[11]....
        /*024c*/ 	.word	0x00001e90


	//   ....[12]....
        /*0250*/ 	.word	0x00001eb0


	//   ....[13]....
        /*0254*/ 	.word	0x00001ec0


	//   ....[14]....
        /*0258*/ 	.word	0x00001ef0


	//   ....[15]....
        /*025c*/ 	.word	0x00001f10


	//   ....[16]....
        /*0260*/ 	.word	0x00001f30


	//   ....[17]....
        /*0264*/ 	.word	0x00001f40


	//   ....[18]....
        /*0268*/ 	.word	0x00002000


	//   ....[19]....
        /*026c*/ 	.word	0x00002020


	//----- nvinfo : EIATTR_EXIT_INSTR_OFFSETS
	.align		4
.L_66:
        /*0270*/ 	.byte	0x04, 0x1c
        /*0272*/ 	.short	(.L_68 - .L_67)


	//   ....[0]....
.L_67:
        /*0274*/ 	.word	0x00003ce0


	//   ....[1]....
        /*0278*/ 	.word	0x00003d80


	//----- nvinfo : EIATTR_REQNTID
	.align		4
.L_68:
        /*027c*/ 	.byte	0x04, 0x10
        /*027e*/ 	.short	(.L_70 - .L_69)
.L_69:
        /*0280*/ 	.word	0x00000080
        /*0284*/ 	.word	0x00000001
        /*0288*/ 	.word	0x00000001
.L_70:


//--------------------- .nv.callgraph             --------------------------
	.section	.nv.callgraph,"",@"SHT_CUDA_CALLGRAPH"
	.align	4
	.sectionentsize	8
	.align		4
        /*0000*/ 	.word	0x00000000
	.align		4
        /*0004*/ 	.word	0xffffffff
	.align		4
        /*0008*/ 	.word	0x00000000
	.align		4
        /*000c*/ 	.word	0xfffffffe
	.align		4
        /*0010*/ 	.word	0x00000000
	.align		4
        /*0014*/ 	.word	0xfffffffd
	.align		4
        /*0018*/ 	.word	0x00000000
	.align		4
        /*001c*/ 	.word	0xfffffffc


//--------------------- .nv.rel.action            --------------------------
	.section	.nv.rel.action,"",@"SHT_CUDA_RELOCINFO"
	.align	8
	.sectionentsize	8
        /*0000*/ 	.byte	0x73, 0x00, 0x00, 0x00, 0x00, 0x00, 0x00, 0x00, 0x00, 0x00, 0x00, 0x11, 0x25, 0x00, 0x05, 0x36


//--------------------- .nv.constant4             --------------------------
	.section	.nv.constant4,"a",@progbits
	.align	8
	.align		8
.nv.constant4:
        /*0000*/ 	.dword	_$_str


//--------------------- .nv.constant0.attn_fwd    --------------------------
	.section	.nv.constant0.attn_fwd,"a",@progbits
	.sectionflags	@""
	.align	4
.nv.constant0.attn_fwd:
	.zero		488


//--------------------- .text.attn_fwd            --------------------------
	.section	.text.attn_fwd,"ax",@progbits
	.sectioninfo	@"SHI_REGISTERS=168"
	.align	128
        .global         attn_fwd
        .type           attn_fwd,@function
        .size           attn_fwd,(.L_x_3 - attn_fwd)
        .other          attn_fwd,@"STO_CUDA_ENTRY STV_DEFAULT"
attn_fwd:
.text.attn_fwd:
[----:B------:R-:W-:Y:S02]  /*0000*/  IMAD.MOV.U32 R1, RZ, RZ, c[0x0][0x28] ;  /* 0x00000a00ff017624 */ /* 0x000fe400078e00ff */
[----:B------:R-:W0:Y:S01]  /*0010*/  S2R R21, SR_CTAID.X ;  /* 0x0000000000157919 */ /* 0x000e220000002500 */
[----:B------:R-:W-:Y:S01]  /*0020*/  MOV R22, c[0x0][0x198] ;  /* 0x0000660000167a02 */ /* 0x000fe20000000f00 */
[----:B------:R-:W-:Y:S02]  /*0030*/  ULDC.64 UR6, c[0x0][0x118] ;  /* 0x0000460000067ab9 */ /* 0x000fe40000000a00 */
[----:B------:R-:W1:Y:S04]  /*0040*/  S2R R0, SR_TID.X ;  /* 0x0000000000007919 */ /* 0x000e680000002100 */
[----:B------:R-:W2:Y:S01]  /*0050*/  S2R R2, SR_CTAID.Y ;  /* 0x0000000000027919 */ /* 0x000ea20000002600 */
[----:B0-----:R-:W-:Y:S01]  /*0060*/  IMAD.SHL.U32 R21, R21, 0x20, RZ ;  /* 0x0000002015157824 */ /* 0x001fe200078e00ff */
[----:B-1----:R-:W-:-:S04]  /*0070*/  SHF.R.U32.HI R82, RZ, 0x5, R0 ;  /* 0x00000005ff527819 */ /* 0x002fc80000011600 */
[----:B------:R-:W-:Y:S02]  /*0080*/  LOP3.LUT R83, R21, 0x1f, R0, 0xf8, !PT ;  /* 0x0000001f15537812 */ /* 0x000fe400078ef800 */
[----:B------:R-:W-:Y:S01]  /*0090*/  SGXT.U32 R82, R82, 0x2 ;  /* 0x000000025252781a */ /* 0x000fe20000000000 */
[----:B--2---:R-:W-:Y:S02]  /*00a0*/  IMAD R3, R2, c[0x0][0x190], RZ ;  /* 0x0000640002037a24 */ /* 0x004fe400078e02ff */
[----:B------:R-:W-:Y:S02]  /*00b0*/  IMAD R5, R83, c[0x0][0x194], RZ ;  /* 0x0000650053057a24 */ /* 0x000fe400078e02ff */
[----:B------:R-:W-:Y:S02]  /*00c0*/  IMAD R9, R82, c[0x0][0x198], RZ ;  /* 0x0000660052097a24 */ /* 0x000fe400078e02ff */
[----:B------:R-:W-:Y:S02]  /*00d0*/  IMAD.SHL.U32 R4, R3, 0x2, RZ ;  /* 0x0000000203047824 */ /* 0x000fe400078e00ff */
[----:B------:R-:W-:Y:S01]  /*00e0*/  IMAD.SHL.U32 R7, R5, 0x2, RZ ;  /* 0x0000000205077824 */ /* 0x000fe200078e00ff */
[----:B------:R-:W-:Y:S01]  /*00f0*/  LEA R10, R22, R9, 0x2 ;  /* 0x00000009160a7211 */ /* 0x000fe200078e10ff */
[----:B------:R-:W-:-:S03]  /*0100*/  IMAD.HI R3, R3, 0x2, RZ ;  /* 0x0000000203037827 */ /* 0x000fc600078e02ff */
[----:B------:R-:W-:Y:S01]  /*0110*/  IADD3 R34, P0, P1, R7, c[0x0][0x160], R4 ;  /* 0x0000580007227a10 */ /* 0x000fe2000791e004 */
[----:B------:R-:W-:-:S04]  /*0120*/  IMAD.HI R6, R5, 0x2, RZ ;  /* 0x0000000205067827 */ /* 0x000fc800078e02ff */
[----:B------:R-:W-:Y:S01]  /*0130*/  IMAD R7, R22, 0x4, R10 ;  /* 0x0000000416077824 */ /* 0x000fe200078e020a */
[----:B------:R-:W-:Y:S02]  /*0140*/  IADD3.X R36, R6, c[0x0][0x164], R3, P0, P1 ;  /* 0x0000590006247a10 */ /* 0x000fe400007e2403 */
[-C--:B------:R-:W-:Y:S01]  /*0150*/  LEA R4, P0, R9, R34.reuse, 0x1 ;  /* 0x0000002209047211 */ /* 0x080fe200078008ff */
[----:B------:R-:W-:Y:S01]  /*0160*/  IMAD R3, R22, 0x4, R7 ;  /* 0x0000000416037824 */ /* 0x000fe200078e0207 */
[----:B------:R-:W-:Y:S02]  /*0170*/  LEA R8, P1, R7, R34, 0x1 ;  /* 0x0000002207087211 */ /* 0x000fe400078208ff */
[----:B------:R-:W-:Y:S02]  /*0180*/  LEA.HI.X.SX32 R5, R9, R36, 0x1, P0 ;  /* 0x0000002409057211 */ /* 0x000fe400000f0eff */
[----:B------:R-:W-:Y:S02]  /*0190*/  LEA R6, P0, R10, R34, 0x1 ;  /* 0x000000220a067211 */ /* 0x000fe400078008ff */
[----:B------:R-:W-:Y:S01]  /*01a0*/  LEA R13, R22, R3, 0x2 ;  /* 0x00000003160d7211 */ /* 0x000fe200078e10ff */
[----:B------:R0:W2:Y:S01]  /*01b0*/  LDG.E.U16 R24, [R4.64] ;  /* 0x0000000604187981 */ /* 0x0000a2000c1e1500 */
[----:B------:R-:W-:-:S02]  /*01c0*/  LEA.HI.X.SX32 R9, R7, R36, 0x1, P1 ;  /* 0x0000002407097211 */ /* 0x000fc400008f0eff */
[----:B------:R-:W-:Y:S01]  /*01d0*/  LEA.HI.X.SX32 R7, R10, R36, 0x1, P0 ;  /* 0x000000240a077211 */ /* 0x000fe200000f0eff */
[C---:B------:R-:W-:Y:S01]  /*01e0*/  IMAD R14, R22.reuse, 0x4, R13 ;  /* 0x00000004160e7824 */ /* 0x040fe200078e020d */
[C---:B------:R-:W-:Y:S01]  /*01f0*/  LEA R10, P0, R3.reuse, R34, 0x1 ;  /* 0x00000022030a7211 */ /* 0x040fe200078008ff */
[----:B------:R1:W3:Y:S03]  /*0200*/  LDG.E.U16 R26, [R8.64] ;  /* 0x00000006081a7981 */ /* 0x0002e6000c1e1500 */
[----:B------:R-:W-:Y:S01]  /*0210*/  LEA.HI.X.SX32 R11, R3, R36, 0x1, P0 ;  /* 0x00000024030b7211 */ /* 0x000fe200000f0eff */
[----:B------:R-:W-:Y:S01]  /*0220*/  IMAD R3, R22, 0x4, R14 ;  /* 0x0000000416037824 */ /* 0x000fe200078e020e */
[----:B0-----:R-:W-:Y:S01]  /*0230*/  LEA R4, P0, R14, R34, 0x1 ;  /* 0x000000220e047211 */ /* 0x001fe200078008ff */
[----:B------:R0:W4:Y:S03]  /*0240*/  LDG.E.U16 R23, [R6.64] ;  /* 0x0000000606177981 */ /* 0x000126000c1e1500 */
[----:B------:R-:W-:Y:S01]  /*0250*/  LEA R15, R22, R3, 0x2 ;  /* 0x00000003160f7211 */ /* 0x000fe200078e10ff */
[----:B------:R5:W4:Y:S01]  /*0260*/  LDG.E.U16 R25, [R10.64] ;  /* 0x000000060a197981 */ /* 0x000b22000c1e1500 */
[----:B------:R-:W-:-:S03]  /*0270*/  LEA.HI.X.SX32 R5, R14, R36, 0x1, P0 ;  /* 0x000000240e057211 */ /* 0x000fc600000f0eff */
[C---:B------:R-:W-:Y:S01]  /*0280*/  IMAD R16, R22.reuse, 0x4, R15 ;  /* 0x0000000416107824 */ /* 0x040fe200078e020f */
[-C--:B-1----:R-:W-:Y:S01]  /*0290*/  LEA R8, P0, R3, R34.reuse, 0x1 ;  /* 0x0000002203087211 */ /* 0x082fe200078008ff */
[----:B------:R1:W4:Y:S02]  /*02a0*/  LDG.E.U16 R27, [R4.64] ;  /* 0x00000006041b7981 */ /* 0x000324000c1e1500 */
[C---:B------:R-:W-:Y:S01]  /*02b0*/  IMAD R18, R22.reuse, 0x4, R16 ;  /* 0x0000000416127824 */ /* 0x040fe200078e0210 */
[----:B------:R-:W-:Y:S02]  /*02c0*/  LEA R12, P1, R13, R34, 0x1 ;  /* 0x000000220d0c7211 */ /* 0x000fe400078208ff */
[----:B------:R-:W-:Y:S02]  /*02d0*/  LEA.HI.X.SX32 R9, R3, R36, 0x1, P0 ;  /* 0x0000002403097211 */ /* 0x000fe400000f0eff */
[C---:B------:R-:W-:Y:S02]  /*02e0*/  LEA R3, R22.reuse, R18, 0x2 ;  /* 0x0000001216037211 */ /* 0x040fe400078e10ff */
[----:B------:R-:W-:Y:S01]  /*02f0*/  LEA.HI.X.SX32 R13, R13, R36, 0x1, P1 ;  /* 0x000000240d0d7211 */ /* 0x000fe200008f0eff */
[----:B------:R1:W4:Y:S02]  /*0300*/  LDG.E.U16 R30, [R8.64] ;  /* 0x00000006081e7981 */ /* 0x000324000c1e1500 */
[----:B------:R-:W-:Y:S01]  /*0310*/  IMAD R19, R22, 0x4, R3 ;  /* 0x0000000416137824 */ /* 0x000fe200078e0203 */
[C---:B0-----:R-:W-:Y:S01]  /*0320*/  LEA R6, P0, R15.reuse, R34, 0x1 ;  /* 0x000000220f067211 */ /* 0x041fe200078008ff */
[----:B------:R0:W4:Y:S03]  /*0330*/  LDG.E.U16 R28, [R12.64] ;  /* 0x000000060c1c7981 */ /* 0x000126000c1e1500 */
[----:B------:R-:W-:-:S02]  /*0340*/  LEA.HI.X.SX32 R7, R15, R36, 0x1, P0 ;  /* 0x000000240f077211 */ /* 0x000fc400000f0eff */
[CC--:B-----5:R-:W-:Y:S02]  /*0350*/  LEA R10, P0, R3.reuse, R34.reuse, 0x1 ;  /* 0x00000022030a7211 */ /* 0x0e0fe400078008ff */
[----:B------:R-:W-:Y:S01]  /*0360*/  LEA R14, P1, R16, R34, 0x1 ;  /* 0x00000022100e7211 */ /* 0x000fe200078208ff */
[----:B------:R5:W4:Y:S01]  /*0370*/  LDG.E.U16 R29, [R6.64] ;  /* 0x00000006061d7981 */ /* 0x000b22000c1e1500 */
[----:B0-----:R-:W-:Y:S01]  /*0380*/  IMAD R13, R22, 0x4, R19 ;  /* 0x00000004160d7824 */ /* 0x001fe200078e0213 */
[----:B------:R-:W-:-:S04]  /*0390*/  LEA.HI.X.SX32 R11, R3, R36, 0x1, P0 ;  /* 0x00000024030b7211 */ /* 0x000fc800000f0eff */
[----:B------:R-:W-:Y:S01]  /*03a0*/  LEA R20, R22, R13, 0x2 ;  /* 0x0000000d16147211 */ /* 0x000fe200078e10ff */
[----:B------:R-:W4:Y:S01]  /*03b0*/  LDG.E.U16 R10, [R10.64] ;  /* 0x000000060a0a7981 */ /* 0x000f22000c1e1500 */
[----:B------:R-:W-:-:S03]  /*03c0*/  LEA R12, P0, R13, R34, 0x1 ;  /* 0x000000220d0c7211 */ /* 0x000fc600078008ff */
[----:B------:R-:W-:Y:S01]  /*03d0*/  IMAD R3, R22, 0x4, R20 ;  /* 0x0000000416037824 */ /* 0x000fe200078e0214 */
[-C--:B------:R-:W-:Y:S02]  /*03e0*/  LEA.HI.X.SX32 R15, R16, R36.reuse, 0x1, P1 ;  /* 0x00000024100f7211 */ /* 0x080fe400008f0eff */
[----:B------:R-:W-:Y:S02]  /*03f0*/  LEA.HI.X.SX32 R13, R13, R36, 0x1, P0 ;  /* 0x000000240d0d7211 */ /* 0x000fe400000f0eff */
[CC--:B------:R-:W-:Y:S01]  /*0400*/  LEA R16, P1, R3.reuse, R34.reuse, 0x1 ;  /* 0x0000002203107211 */ /* 0x0c0fe200078208ff */
[----:B------:R-:W-:Y:S01]  /*0410*/  IMAD R22, R22, 0x4, R3 ;  /* 0x0000000416167824 */ /* 0x000fe200078e0203 */
[C---:B-1----:R-:W-:Y:S01]  /*0420*/  LEA R4, P0, R18.reuse, R34, 0x1 ;  /* 0x0000002212047211 */ /* 0x042fe200078008ff */
[----:B------:R0:W4:Y:S01]  /*0430*/  LDG.E.U16 R32, [R14.64] ;  /* 0x000000060e207981 */ /* 0x000122000c1e1500 */
[-C--:B------:R-:W-:Y:S02]  /*0440*/  LEA.HI.X.SX32 R17, R3, R36.reuse, 0x1, P1 ;  /* 0x0000002403117211 */ /* 0x080fe400008f0eff */
[----:B------:R-:W-:Y:S01]  /*0450*/  LEA.HI.X.SX32 R5, R18, R36, 0x1, P0 ;  /* 0x0000002412057211 */ /* 0x000fe200000f0eff */
[----:B------:R-:W4:Y:S01]  /*0460*/  LDG.E.U16 R12, [R12.64] ;  /* 0x000000060c0c7981 */ /* 0x000f22000c1e1500 */
[----:B-----5:R-:W-:-:S02]  /*0470*/  LEA R6, P0, R19, R34, 0x1 ;  /* 0x0000002213067211 */ /* 0x020fc400078008ff */
[C---:B------:R-:W-:Y:S01]  /*0480*/  LEA R8, P1, R20.reuse, R34, 0x1 ;  /* 0x0000002214087211 */ /* 0x040fe200078208ff */
[----:B------:R1:W5:Y:S01]  /*0490*/  LDG.E.U16 R16, [R16.64] ;  /* 0x0000000610107981 */ /* 0x000362000c1e1500 */
[-C--:B------:R-:W-:Y:S02]  /*04a0*/  LEA.HI.X.SX32 R7, R19, R36.reuse, 0x1, P0 ;  /* 0x0000002413077211 */ /* 0x080fe400000f0eff */
[----:B------:R-:W-:Y:S01]  /*04b0*/  LEA.HI.X.SX32 R9, R20, R36, 0x1, P1 ;  /* 0x0000002414097211 */ /* 0x000fe200008f0eff */
[----:B------:R1:W5:Y:S01]  /*04c0*/  LDG.E.U16 R5, [R4.64] ;  /* 0x0000000604057981 */ /* 0x000362000c1e1500 */
[----:B0-----:R-:W-:-:S03]  /*04d0*/  LEA R14, P0, R22, R34, 0x1 ;  /* 0x00000022160e7211 */ /* 0x001fc600078008ff */
[----:B------:R-:W5:Y:S04]  /*04e0*/  LDG.E.U16 R7, [R6.64] ;  /* 0x0000000606077981 */ /* 0x000f68000c1e1500 */
[----:B------:R-:W5:Y:S01]  /*04f0*/  LDG.E.U16 R9, [R8.64] ;  /* 0x0000000608097981 */ /* 0x000f62000c1e1500 */
[----:B------:R-:W-:-:S06]  /*0500*/  LEA.HI.X.SX32 R15, R22, R36, 0x1, P0 ;  /* 0x00000024160f7211 */ /* 0x000fcc00000f0eff */
[----:B------:R-:W5:Y:S01]  /*0510*/  LDG.E.U16 R15, [R14.64] ;  /* 0x000000060e0f7981 */ /* 0x000f62000c1e1500 */
[----:B------:R-:W-:Y:S02]  /*0520*/  SHF.R.S32.HI R81, RZ, 0x6, R0 ;  /* 0x00000006ff517819 */ /* 0x000fe40000011400 */
[----:B------:R-:W-:Y:S02]  /*0530*/  LOP3.LUT R3, R0, 0x3f, RZ, 0xc0, !PT ;  /* 0x0000003f00037812 */ /* 0x000fe400078ec0ff */
[----:B------:R-:W-:Y:S02]  /*0540*/  SGXT R81, R81, 0x1 ;  /* 0x000000015151781a */ /* 0x000fe40000000200 */
[----:B------:R-:W-:-:S04]  /*0550*/  SHF.L.U32 R18, R3, 0x1, RZ ;  /* 0x0000000103127819 */ /* 0x000fc800000006ff */
[----:B------:R-:W-:-:S04]  /*0560*/  LOP3.LUT R81, R18, 0x90, R81, 0x78, !PT ;  /* 0x0000009012517812 */ /* 0x000fc800078e7851 */
[----:B------:R-:W-:Y:S02]  /*0570*/  LOP3.LUT R80, R81, 0x20, RZ, 0x3c, !PT ;  /* 0x0000002051507812 */ /* 0x000fe400078e3cff */
[----:B------:R-:W-:-:S04]  /*0580*/  IADD3 R79, R21, 0x20, RZ ;  /* 0x00000020154f7810 */ /* 0x000fc80007ffe0ff */
[----:B------:R-:W-:Y:S02]  /*0590*/  ISETP.GE.AND P0, PT, R79, 0x1, PT ;  /* 0x000000014f00780c */ /* 0x000fe40003f06270 */
[C---:B-1----:R-:W-:Y:S02]  /*05a0*/  LOP3.LUT R17, R0.reuse, 0x60, RZ, 0xc0, !PT ;  /* 0x0000006000117812 */ /* 0x042fe400078ec0ff */
[C---:B------:R-:W-:Y:S01]  /*05b0*/  LOP3.LUT R85, R0.reuse, 0x7f, RZ, 0xc0, !PT ;  /* 0x0000007f00557812 */ /* 0x040fe200078ec0ff */
[----:B------:R-:W-:Y:S01]  /*05c0*/  IMAD.MOV.U32 R76, RZ, RZ, 0x3f800000 ;  /* 0x3f800000ff4c7424 */ /* 0x000fe200078e00ff */
[----:B------:R-:W-:Y:S01]  /*05d0*/  MOV R71, 0xff800000 ;  /* 0xff80000000477802 */ /* 0x000fe20000000f00 */
[----:B------:R-:W-:Y:S01]  /*05e0*/  IMAD.MOV.U32 R68, RZ, RZ, -0x800000 ;  /* 0xff800000ff447424 */ /* 0x000fe200078e00ff */
[----:B------:R-:W-:Y:S01]  /*05f0*/  MOV R4, 0x3f800000 ;  /* 0x3f80000000047802 */ /* 0x000fe20000000f00 */
[----:B------:R-:W-:Y:S01]  /*0600*/  IMAD.MOV.U32 R73, RZ, RZ, -0x800000 ;  /* 0xff800000ff497424 */ /* 0x000fe200078e00ff */
[----:B------:R-:W-:Y:S01]  /*0610*/  CS2R R56, SRZ ;  /* 0x0000000000387805 */ /* 0x000fe2000001ff00 */
[----:B------:R-:W-:Y:S01]  /*0620*/  IMAD.MOV.U32 R70, RZ, RZ, -0x800000 ;  /* 0xff800000ff467424 */ /* 0x000fe200078e00ff */
[----:B------:R-:W-:Y:S01]  /*0630*/  CS2R R58, SRZ ;  /* 0x00000000003a7805 */ /* 0x000fe2000001ff00 */
[----:B------:R-:W-:Y:S01]  /*0640*/  IMAD.MOV.U32 R31, RZ, RZ, 0x3f800000 ;  /* 0x3f800000ff1f7424 */ /* 0x000fe200078e00ff */
[----:B------:R-:W-:Y:S01]  /*0650*/  CS2R R60, SRZ ;  /* 0x00000000003c7805 */ /* 0x000fe2000001ff00 */
[----:B------:R-:W-:Y:S01]  /*0660*/  CS2R R62, SRZ ;  /* 0x00000000003e7805 */ /* 0x000fe2000001ff00 */
[----:B------:R-:W-:Y:S01]  /*0670*/  CS2R R52, SRZ ;  /* 0x0000000000347805 */ /* 0x000fe2000001ff00 */
[----:B------:R-:W-:Y:S01]  /*0680*/  CS2R R54, SRZ ;  /* 0x0000000000367805 */ /* 0x000fe2000001ff00 */
[----:B------:R-:W-:Y:S01]  /*0690*/  CS2R R34, SRZ ;  /* 0x0000000000227805 */ /* 0x000fe2000001ff00 */
[----:B------:R-:W-:Y:S01]  /*06a0*/  ISETP.GE.U32.AND P5, PT, R85, 0x20, PT ;  /* 0x000000205500780c */ /* 0x000fe20003fa6070 */
[C---:B------:R-:W-:Y:S01]  /*06b0*/  IMAD.SHL.U32 R77, R0.reuse, 0x40, RZ ;  /* 0x00000040004d7824 */ /* 0x040fe200078e00ff */
[----:B------:R-:W-:-:S02]  /*06c0*/  LOP3.LUT R84, R0, 0x1c, RZ, 0xc0, !PT ;  /* 0x0000001c00547812 */ /* 0x000fc400078ec0ff */
[C---:B------:R-:W-:Y:S01]  /*06d0*/  LOP3.LUT R78, R0.reuse, 0x7, RZ, 0xc0, !PT ;  /* 0x00000007004e7812 */ /* 0x040fe200078ec0ff */
[----:B--2---:R-:W-:Y:S04]  /*06e0*/  STS.U16 [R81], R24 ;  /* 0x0000001851007388 */ /* 0x004fe80000000400 */
[----:B---3--:R-:W-:Y:S04]  /*06f0*/  STS.U16 [R81+0x200], R26 ;  /* 0x0002001a51007388 */ /* 0x008fe80000000400 */
[----:B----4-:R0:W-:Y:S04]  /*0700*/  STS.U16 [R81+0x600], R30 ;  /* 0x0006001e51007388 */ /* 0x0101e80000000400 */
[----:B------:R-:W-:Y:S04]  /*0710*/  STS.U16 [R81+0x400], R28 ;  /* 0x0004001c51007388 */ /* 0x000fe80000000400 */
[----:B------:R-:W-:Y:S04]  /*0720*/  STS.U16 [R81+0xa00], R10 ;  /* 0x000a000a51007388 */ /* 0x000fe80000000400 */
[----:B------:R-:W-:Y:S04]  /*0730*/  STS.U16 [R81+0x800], R32 ;  /* 0x0008002051007388 */ /* 0x000fe80000000400 */
[----:B------:R-:W-:Y:S04]  /*0740*/  STS.U16 [R81+0xc00], R12 ;  /* 0x000c000c51007388 */ /* 0x000fe80000000400 */
[----:B-----5:R-:W-:Y:S04]  /*0750*/  STS.U16 [R81+0xe00], R16 ;  /* 0x000e001051007388 */ /* 0x020fe80000000400 */
[----:B------:R-:W-:Y:S04]  /*0760*/  STS.U16 [R80+0x100], R23 ;  /* 0x0001001750007388 */ /* 0x000fe80000000400 */
[----:B------:R-:W-:Y:S04]  /*0770*/  STS.U16 [R80+0x300], R25 ;  /* 0x0003001950007388 */ /* 0x000fe80000000400 */
[----:B------:R-:W-:Y:S04]  /*0780*/  STS.U16 [R80+0x500], R27 ;  /* 0x0005001b50007388 */ /* 0x000fe80000000400 */
[----:B------:R-:W-:Y:S04]  /*0790*/  STS.U16 [R80+0x700], R29 ;  /* 0x0007001d50007388 */ /* 0x000fe80000000400 */
[----:B------:R-:W-:Y:S04]  /*07a0*/  STS.U16 [R80+0xb00], R7 ;  /* 0x000b000750007388 */ /* 0x000fe80000000400 */
[----:B------:R-:W-:Y:S04]  /*07b0*/  STS.U16 [R80+0xd00], R9 ;  /* 0x000d000950007388 */ /* 0x000fe80000000400 */
[----:B------:R1:W-:Y:S01]  /*07c0*/  STS.U16 [R80+0xf00], R15 ;  /* 0x000f000f50007388 */ /* 0x0003e20000000400 */
[----:B0-----:R-:W-:Y:S01]  /*07d0*/  IMAD.MOV.U32 R30, RZ, RZ, 0x3f800000 ;  /* 0x3f800000ff1e7424 */ /* 0x001fe200078e00ff */
[----:B-1----:R-:W-:-:S04]  /*07e0*/  SHF.L.U32 R15, R0, 0x1, RZ ;  /* 0x00000001000f7819 */ /* 0x002fc800000006ff */
[----:B------:R-:W-:Y:S01]  /*07f0*/  LOP3.LUT R6, R15, 0x3c, RZ, 0xc0, !PT ;  /* 0x0000003c0f067812 */ /* 0x000fe200078ec0ff */
[----:B------:R0:W-:Y:S01]  /*0800*/  STS.U16 [R80+0x900], R5 ;  /* 0x0009000550007388 */ /* 0x0001e20000000400 */
[----:B------:R-:W-:-:S03]  /*0810*/  CS2R R32, SRZ ;  /* 0x0000000000207805 */ /* 0x000fc6000001ff00 */
[----:B------:R-:W-:Y:S01]  /*0820*/  IMAD R6, R17, 0x8, R6 ;  /* 0x0000000811067824 */ /* 0x000fe200078e0206 */
[----:B0-----:R-:W-:Y:S01]  /*0830*/  SHF.R.S32.HI R5, RZ, 0x4, R0 ;  /* 0x00000004ff057819 */ /* 0x001fe20000011400 */
[----:B------:R-:W-:Y:S05]  /*0840*/  @!P0 BRA `(.L_x_0) ;  /* 0x00001fb000008947 */ /* 0x000fea0003800000 */
[----:B------:R-:W-:Y:S01]  /*0850*/  IMAD R10, R3, c[0x0][0x1a8], RZ ;  /* 0x00006a00030a7a24 */ /* 0x000fe200078e02ff */
[----:B------:R-:W-:Y:S01]  /*0860*/  LOP3.LUT R3, R0, 0x1f, RZ, 0xc0, !PT ;  /* 0x0000001f00037812 */ /* 0x000fe200078ec0ff */
[----:B------:R-:W-:Y:S01]  /*0870*/  IMAD R4, R2, c[0x0][0x1a0], RZ ;  /* 0x0000680002047a24 */ /* 0x000fe200078e02ff */
[----:B------:R-:W-:Y:S01]  /*0880*/  SHF.R.U32.HI R14, RZ, 0x1, R17 ;  /* 0x00000001ff0e7819 */ /* 0x000fe20000011611 */
[----:B------:R-:W-:Y:S01]  /*0890*/  IMAD.SHL.U32 R11, R84, 0x4, RZ ;  /* 0x00000004540b7824 */ /* 0x000fe200078e00ff */
[----:B------:R-:W-:Y:S01]  /*08a0*/  SHF.L.U32 R8, R10, 0x1, RZ ;  /* 0x000000010a087819 */ /* 0x000fe200000006ff */
[----:B------:R-:W-:Y:S01]  /*08b0*/  IMAD.SHL.U32 R7, R4, 0x2, RZ ;  /* 0x0000000204077824 */ /* 0x000fe200078e00ff */
[----:B------:R-:W-:Y:S01]  /*08c0*/  LOP3.LUT R22, R0, 0x3, RZ, 0xc0, !PT ;  /* 0x0000000300167812 */ /* 0x000fe200078ec0ff */
[----:B------:R-:W-:Y:S01]  /*08d0*/  IMAD R16, R2, c[0x0][0x1b0], RZ ;  /* 0x00006c0002107a24 */ /* 0x000fe200078e02ff */
[----:B------:R-:W-:Y:S01]  /*08e0*/  LOP3.LUT R24, R14, 0x30, R15, 0x78, !PT ;  /* 0x000000300e187812 */ /* 0x000fe200078e780f */
[----:B------:R-:W-:Y:S01]  /*08f0*/  IMAD R18, R3, c[0x0][0x1b4], RZ ;  /* 0x00006d0003127a24 */ /* 0x000fe200078e02ff */
[----:B------:R-:W-:Y:S01]  /*0900*/  IADD3 R123, P0, P1, R8, c[0x0][0x168], R7 ;  /* 0x00005a00087b7a10 */ /* 0x000fe2000791e007 */
[----:B------:R-:W-:Y:S01]  /*0910*/  IMAD R27, R84, 0xc, R11 ;  /* 0x0000000c541b7824 */ /* 0x000fe200078e020b */
[----:B------:R-:W-:Y:S01]  /*0920*/  SHF.R.U32.HI R12, RZ, 0x3, R85 ;  /* 0x00000003ff0c7819 */ /* 0x000fe20000011655 */
[----:B------:R-:W-:Y:S01]  /*0930*/  IMAD.HI R19, R10, 0x2, RZ ;  /* 0x000000020a137827 */ /* 0x000fe200078e02ff */
[----:B------:R-:W-:Y:S01]  /*0940*/  LEA.HI R7, R84, 0x8, RZ, 0x1e ;  /* 0x0000000854077811 */ /* 0x000fe200078ff0ff */
[----:B------:R-:W-:Y:S01]  /*0950*/  CS2R R56, SRZ ;  /* 0x0000000000387805 */ /* 0x000fe2000001ff00 */
[----:B------:R-:W-:Y:S01]  /*0960*/  SHF.L.U32 R3, R16, 0x1, RZ ;  /* 0x0000000110037819 */ /* 0x000fe200000006ff */
[----:B------:R-:W-:Y:S01]  /*0970*/  IMAD.HI R4, R4, 0x2, RZ ;  /* 0x0000000204047827 */ /* 0x000fe200078e02ff */
[C---:B------:R-:W-:Y:S01]  /*0980*/  LEA.HI R8, R84.reuse, 0x10, RZ, 0x1e ;  /* 0x0000001054087811 */ /* 0x040fe200078ff0ff */
[----:B------:R-:W-:Y:S01]  /*0990*/  CS2R R58, SRZ ;  /* 0x00000000003a7805 */ /* 0x000fe2000001ff00 */
[----:B------:R-:W-:Y:S01]  /*09a0*/  LEA.HI R9, R84, 0x18, RZ, 0x1e ;  /* 0x0000001854097811 */ /* 0x000fe200078ff0ff */
[----:B------:R-:W-:Y:S01]  /*09b0*/  IMAD.SHL.U32 R14, R18, 0x2, RZ ;  /* 0x00000002120e7824 */ /* 0x000fe200078e00ff */
[----:B------:R-:W-:Y:S01]  /*09c0*/  IADD3.X R35, R19, c[0x0][0x16c], R4, P0, P1 ;  /* 0x00005b0013237a10 */ /* 0x000fe200007e2404 */
[----:B------:R-:W-:Y:S01]  /*09d0*/  IMAD R27, R22, 0x4, R27 ;  /* 0x00000004161b7824 */ /* 0x000fe200078e021b */
[----:B------:R-:W-:Y:S01]  /*09e0*/  LOP3.LUT R20, R12, 0xc, RZ, 0xc0, !PT ;  /* 0x0000000c0c147812 */ /* 0x000fe200078ec0ff */
[----:B------:R-:W-:Y:S01]  /*09f0*/  IMAD.SHL.U32 R13, R7, 0x10, RZ ;  /* 0x00000010070d7824 */ /* 0x000fe200078e00ff */
[----:B------:R-:W-:Y:S01]  /*0a00*/  IADD3 R87, P0, P1, R14, c[0x0][0x170], R3 ;  /* 0x00005c000e577a10 */ /* 0x000fe2000791e003 */
[----:B------:R-:W-:Y:S01]  /*0a10*/  IMAD.IADD R14, R24, 0x1, R27 ;  /* 0x00000001180e7824 */ /* 0x000fe200078e021b */
[----:B------:R-:W-:Y:S01]  /*0a20*/  SHF.L.U32 R25, R9, 0x4, RZ ;  /* 0x0000000409197819 */ /* 0x000fe200000006ff */
[----:B------:R-:W-:Y:S01]  /*0a30*/  IMAD.SHL.U32 R24, R0, 0x8, RZ ;  /* 0x0000000800187824 */ /* 0x000fe200078e00ff */
[----:B------:R-:W-:Y:S01]  /*0a40*/  SHF.L.U32 R19, R78, 0x6, RZ ;  /* 0x000000064e137819 */ /* 0x000fe200000006ff */
[----:B------:R-:W-:Y:S01]  /*0a50*/  IMAD.SHL.U32 R23, R8, 0x10, RZ ;  /* 0x0000001008177824 */ /* 0x000fe200078e00ff */
[----:B------:R-:W-:Y:S01]  /*0a60*/  LOP3.LUT R27, R0, 0x10, RZ, 0xc0, !PT ;  /* 0x00000010001b7812 */ /* 0x000fe200078ec0ff */
[----:B------:R-:W-:Y:S01]  /*0a70*/  IMAD.IADD R10, R11, 0x1, R20 ;  /* 0x000000010b0a7824 */ /* 0x000fe200078e0214 */
[C---:B------:R-:W-:Y:S01]  /*0a80*/  IADD3 R11, R20.reuse, R13, RZ ;  /* 0x0000000d140b7210 */ /* 0x040fe20007ffe0ff */
[----:B------:R-:W-:Y:S01]  /*0a90*/  IMAD R28, R17, 0x2, R78 ;  /* 0x00000002111c7824 */ /* 0x000fe200078e024e */
[C---:B------:R-:W-:Y:S01]  /*0aa0*/  IADD3 R13, R20.reuse, R25, RZ ;  /* 0x00000019140d7210 */ /* 0x040fe20007ffe0ff */
[----:B------:R-:W-:Y:S01]  /*0ab0*/  IMAD.IADD R12, R20, 0x1, R23 ;  /* 0x00000001140c7824 */ /* 0x000fe200078e0217 */
[----:B------:R-:W-:Y:S01]  /*0ac0*/  LOP3.LUT R24, R24, 0x30, RZ, 0xc0, !PT ;  /* 0x0000003018187812 */ /* 0x000fe200078ec0ff */
[----:B------:R-:W-:Y:S01]  /*0ad0*/  IMAD R20, R82, c[0x0][0x1b8], RZ ;  /* 0x00006e0052147a24 */ /* 0x000fe200078e02ff */
[----:B------:R-:W-:Y:S01]  /*0ae0*/  SHF.L.U32 R28, R28, 0x4, RZ ;  /* 0x000000041c1c7819 */ /* 0x000fe200000006ff */
[----:B------:R-:W-:Y:S01]  /*0af0*/  IMAD.MOV.U32 R39, RZ, RZ, c[0x0][0x1b8] ;  /* 0x00006e00ff277624 */ /* 0x000fe200078e00ff */
[----:B------:R-:W-:Y:S01]  /*0b00*/  LOP3.LUT R4, R19, R24, RZ, 0xfc, !PT ;  /* 0x0000001813047212 */ /* 0x000fe200078efcff */
[----:B------:R-:W-:Y:S01]  /*0b10*/  IMAD.SHL.U32 R26, R22, 0x2, RZ ;  /* 0x00000002161a7824 */ /* 0x000fe200078e00ff */
[----:B------:R-:W-:Y:S01]  /*0b20*/  SHF.R.U32.HI R23, RZ, 0x6, R0 ;  /* 0x00000006ff177819 */ /* 0x000fe20000011600 */
[----:B------:R-:W-:Y:S01]  /*0b30*/  IMAD R22, R39, 0x4, R20 ;  /* 0x0000000427167824 */ /* 0x000fe200078e0214 */
[--C-:B------:R-:W-:Y:S01]  /*0b40*/  LOP3.LUT R3, R28, 0x30, R15.reuse, 0x78, !PT ;  /* 0x000000301c037812 */ /* 0x100fe200078e780f */
[----:B------:R-:W-:Y:S01]  /*0b50*/  IMAD.HI R16, R16, 0x2, RZ ;  /* 0x0000000210107827 */ /* 0x000fe200078e02ff */
[--C-:B------:R-:W-:Y:S01]  /*0b60*/  LOP3.LUT R28, R4, 0x10, R15.reuse, 0x78, !PT ;  /* 0x00000010041c7812 */ /* 0x100fe200078e780f */
[----:B------:R-:W-:Y:S01]  /*0b70*/  CS2R R60, SRZ ;  /* 0x00000000003c7805 */ /* 0x000fe2000001ff00 */
[----:B------:R-:W-:Y:S01]  /*0b80*/  SGXT.U32 R4, R23, 0x1 ;  /* 0x000000011704781a */ /* 0x000fe20000000000 */
[----:B------:R-:W-:Y:S01]  /*0b90*/  IMAD.MOV.U32 R113, RZ, RZ, -0x800000 ;  /* 0xff800000ff717424 */ /* 0x000fe200078e00ff */
[----:B------:R-:W-:Y:S01]  /*0ba0*/  LOP3.LUT R30, R24, 0x30, R15, 0x78, !PT ;  /* 0x00000030181e7812 */ /* 0x000fe200078e780f */
[----:B------:R-:W-:Y:S01]  /*0bb0*/  IMAD.MOV.U32 R112, RZ, RZ, -0x800000 ;  /* 0xff800000ff707424 */ /* 0x000fe200078e00ff */
[----:B------:R-:W-:Y:S01]  /*0bc0*/  LEA R23, R39, R22, 0x2 ;  /* 0x0000001627177211 */ /* 0x000fe200078e10ff */
[----:B------:R-:W-:Y:S01]  /*0bd0*/  IMAD R4, R4, c[0x0][0x1a4], RZ ;  /* 0x0000690004047a24 */ /* 0x000fe200078e02ff */
[C---:B------:R-:W-:Y:S01]  /*0be0*/  LEA.HI R15, R17.reuse, R26, RZ, 0x1e ;  /* 0x0000001a110f7211 */ /* 0x040fe200078ff0ff */
[----:B------:R-:W-:Y:S01]  /*0bf0*/  IMAD R30, R17, 0x10, R30 ;  /* 0x00000010111e7824 */ /* 0x000fe200078e021e */
[----:B------:R-:W-:Y:S01]  /*0c00*/  MOV R37, c[0x0][0x1a4] ;  /* 0x0000690000257a02 */ /* 0x000fe20000000f00 */
[----:B------:R-:W-:Y:S01]  /*0c10*/  IMAD R25, R39, 0x4, R23 ;  /* 0x0000000427197824 */ /* 0x000fe200078e0217 */
[-C--:B------:R-:W-:Y:S01]  /*0c20*/  LEA R116, P2, R23, R87.reuse, 0x1 ;  /* 0x0000005717747211 */ /* 0x080fe200078408ff */
[----:B------:R-:W-:Y:S01]  /*0c30*/  IMAD.HI R17, R18, 0x2, RZ ;  /* 0x0000000212117827 */ /* 0x000fe200078e02ff */
[----:B------:R-:W-:Y:S01]  /*0c40*/  LOP3.LUT P6, RZ, R0, 0x3, RZ, 0xc0, !PT ;  /* 0x0000000300ff7812 */ /* 0x000fe200078cc0ff */
[----:B------:R-:W-:Y:S01]  /*0c50*/  CS2R R62, SRZ ;  /* 0x00000000003e7805 */ /* 0x000fe2000001ff00 */
[-C--:B------:R-:W-:Y:S01]  /*0c60*/  LEA R114, P3, R25, R87.reuse, 0x1 ;  /* 0x0000005719727211 */ /* 0x080fe200078608ff */
[----:B------:R-:W-:Y:S01]  /*0c70*/  IMAD R26, R39, 0x4, R25 ;  /* 0x00000004271a7824 */ /* 0x000fe200078e0219 */
[----:B------:R-:W-:Y:S01]  /*0c80*/  IADD3.X R33, R17, c[0x0][0x174], R16, P0, P1 ;  /* 0x00005d0011217a10 */ /* 0x000fe200007e2410 */
[----:B------:R-:W-:Y:S01]  /*0c90*/  IMAD.IADD R17, R19, 0x1, R30 ;  /* 0x0000000113117824 */ /* 0x000fe200078e021e */
[----:B------:R-:W-:Y:S01]  /*0ca0*/  LEA R16, R27, R28, 0x5 ;  /* 0x0000001c1b107211 */ /* 0x000fe200078e28ff */
[----:B------:R-:W-:Y:S01]  /*0cb0*/  IMAD R27, R39, 0x4, R26 ;  /* 0x00000004271b7824 */ /* 0x000fe200078e021a */
[-C--:B------:R-:W-:Y:S01]  /*0cc0*/  LEA R120, P0, R20, R87.reuse, 0x1 ;  /* 0x0000005714787211 */ /* 0x080fe200078008ff */
[----:B------:R-:W-:Y:S01]  /*0cd0*/  IMAD R18, R37, 0x2, R4 ;  /* 0x0000000225127824 */ /* 0x000fe200078e0204 */
[----:B------:R-:W-:Y:S01]  /*0ce0*/  LEA R118, P1, R22, R87, 0x1 ;  /* 0x0000005716767211 */ /* 0x000fe200078208ff */
[C---:B------:R-:W-:Y:S01]  /*0cf0*/  IMAD R28, R39.reuse, 0x4, R27 ;  /* 0x00000004271c7824 */ /* 0x040fe200078e021b */
[----:B------:R-:W-:Y:S01]  /*0d00*/  LEA.HI.X.SX32 R121, R20, R33, 0x1, P0 ;  /* 0x0000002114797211 */ /* 0x000fe200000f0eff */
[----:B------:R-:W-:Y:S01]  /*0d10*/  IMAD.MOV.U32 R109, RZ, RZ, -0x800000 ;  /* 0xff800000ff6d7424 */ /* 0x000fe200078e00ff */
[----:B------:R-:W-:Y:S01]  /*0d20*/  LEA R110, P0, R26, R87, 0x1 ;  /* 0x000000571a6e7211 */ /* 0x000fe200078008ff */
[C---:B------:R-:W-:Y:S01]  /*0d30*/  IMAD R29, R39.reuse, 0x4, R28 ;  /* 0x00000004271d7824 */ /* 0x040fe200078e021c */
[-C--:B------:R-:W-:Y:S01]  /*0d40*/  LEA.HI.X.SX32 R119, R22, R33.reuse, 0x1, P1 ;  /* 0x0000002116777211 */ /* 0x080fe200008f0eff */
[----:B------:R-:W-:Y:S01]  /*0d50*/  CS2R R52, SRZ ;  /* 0x0000000000347805 */ /* 0x000fe2000001ff00 */
[----:B------:R-:W-:Y:S01]  /*0d60*/  LEA.HI.X.SX32 R111, R26, R33, 0x1, P0 ;  /* 0x000000211a6f7211 */ /* 0x000fe200000f0eff */
[----:B------:R-:W-:Y:S01]  /*0d70*/  CS2R R54, SRZ ;  /* 0x0000000000367805 */ /* 0x000fe2000001ff00 */
[----:B------:R-:W-:Y:S01]  /*0d80*/  LEA R30, R39, R29, 0x2 ;  /* 0x0000001d271e7211 */ /* 0x000fe200078e10ff */
[----:B------:R-:W-:Y:S01]  /*0d90*/  UMOV UR4, URZ ;  /* 0x0000003f00047c82 */ /* 0x000fe20008000000 */
[-C--:B------:R-:W-:Y:S01]  /*0da0*/  LEA R106, P0, R27, R87.reuse, 0x1 ;  /* 0x000000571b6a7211 */ /* 0x080fe200078008ff */
[----:B------:R-:W-:Y:S01]  /*0db0*/  UMOV UR5, URZ ;  /* 0x0000003f00057c82 */ /* 0x000fe20008000000 */
[----:B------:R-:W-:Y:S01]  /*0dc0*/  LEA R104, P1, R28, R87, 0x1 ;  /* 0x000000571c687211 */ /* 0x000fe200078208ff */
[----:B------:R-:W-:Y:S01]  /*0dd0*/  IMAD R31, R39, 0x4, R30 ;  /* 0x00000004271f7824 */ /* 0x000fe200078e021e */
[----:B------:R-:W-:-:S02]  /*0de0*/  LEA.HI.X.SX32 R107, R27, R33, 0x1, P0 ;  /* 0x000000211b6b7211 */ /* 0x000fc400000f0eff */
[----:B------:R-:W-:Y:S01]  /*0df0*/  LEA.HI.X.SX32 R105, R28, R33, 0x1, P1 ;  /* 0x000000211c697211 */ /* 0x000fe200008f0eff */
[----:B------:R-:W-:Y:S01]  /*0e00*/  IMAD R26, R39, 0x4, R31 ;  /* 0x00000004271a7824 */ /* 0x000fe200078e021f */
[----:B------:R-:W-:Y:S02]  /*0e10*/  LEA R19, R37, R18, 0x1 ;  /* 0x0000001225137211 */ /* 0x000fe400078e08ff */
[-C--:B------:R-:W-:Y:S02]  /*0e20*/  LEA R102, P0, R29, R87.reuse, 0x1 ;  /* 0x000000571d667211 */ /* 0x080fe400078008ff */
[----:B------:R-:W-:Y:S01]  /*0e30*/  LEA R27, R39, R26, 0x2 ;  /* 0x0000001a271b7211 */ /* 0x000fe200078e10ff */
[----:B------:R-:W-:Y:S01]  /*0e40*/  IMAD R20, R37, 0x2, R19 ;  /* 0x0000000225147824 */ /* 0x000fe200078e0213 */
[C---:B------:R-:W-:Y:S02]  /*0e50*/  LEA R100, P1, R30.reuse, R87, 0x1 ;  /* 0x000000571e647211 */ /* 0x040fe400078208ff */
[-C--:B------:R-:W-:Y:S01]  /*0e60*/  LEA.HI.X.SX32 R103, R29, R33.reuse, 0x1, P0 ;  /* 0x000000211d677211 */ /* 0x080fe200000f0eff */
[----:B------:R-:W-:Y:S01]  /*0e70*/  IMAD R28, R39, 0x4, R27 ;  /* 0x00000004271c7824 */ /* 0x000fe200078e021b */
[----:B------:R-:W-:-:S02]  /*0e80*/  LEA.HI.X.SX32 R101, R30, R33, 0x1, P1 ;  /* 0x000000211e657211 */ /* 0x000fc400008f0eff */
[C---:B------:R-:W-:Y:S02]  /*0e90*/  LEA R96, P1, R26.reuse, R87, 0x1 ;  /* 0x000000571a607211 */ /* 0x040fe400078208ff */
[----:B------:R-:W-:Y:S02]  /*0ea0*/  LEA R29, R39, R28, 0x2 ;  /* 0x0000001c271d7211 */ /* 0x000fe400078e10ff */
[----:B------:R-:W-:Y:S02]  /*0eb0*/  LEA R22, R37, R20, 0x1 ;  /* 0x0000001425167211 */ /* 0x000fe400078e08ff */
[-C--:B------:R-:W-:Y:S01]  /*0ec0*/  LEA.HI.X.SX32 R97, R26, R33.reuse, 0x1, P1 ;  /* 0x000000211a617211 */ /* 0x080fe200008f0eff */
[----:B------:R-:W-:Y:S01]  /*0ed0*/  IMAD R30, R39, 0x4, R29 ;  /* 0x00000004271e7824 */ /* 0x000fe200078e021d */
[----:B------:R-:W-:Y:S01]  /*0ee0*/  LEA.HI.X.SX32 R117, R23, R33, 0x1, P2 ;  /* 0x0000002117757211 */ /* 0x000fe200010f0eff */
[----:B------:R-:W-:Y:S01]  /*0ef0*/  IMAD R23, R37, 0x2, R22 ;  /* 0x0000000225177824 */ /* 0x000fe200078e0216 */
[-C--:B------:R-:W-:Y:S01]  /*0f00*/  LEA R98, P0, R31, R87.reuse, 0x1 ;  /* 0x000000571f627211 */ /* 0x080fe200078008ff */
[----:B------:R-:W-:Y:S01]  /*0f10*/  IMAD R26, R39, 0x4, R30 ;  /* 0x00000004271a7824 */ /* 0x000fe200078e021e */
[----:B------:R-:W-:-:S02]  /*0f20*/  LEA R94, P2, R27, R87, 0x1 ;  /* 0x000000571b5e7211 */ /* 0x000fc400078408ff */
[----:B------:R-:W-:Y:S01]  /*0f30*/  LEA.HI.X.SX32 R115, R25, R33, 0x1, P3 ;  /* 0x0000002119737211 */ /* 0x000fe200018f0eff */
[----:B------:R-:W-:Y:S01]  /*0f40*/  IMAD R25, R37, 0x2, R23 ;  /* 0x0000000225197824 */ /* 0x000fe200078e0217 */
[----:B------:R-:W-:Y:S02]  /*0f50*/  LEA R86, P3, R26, R87, 0x1 ;  /* 0x000000571a567211 */ /* 0x000fe400078608ff */
[-C--:B------:R-:W-:Y:S02]  /*0f60*/  LEA.HI.X.SX32 R99, R31, R33.reuse, 0x1, P0 ;  /* 0x000000211f637211 */ /* 0x080fe400000f0eff */
[----:B------:R-:W-:Y:S02]  /*0f70*/  LEA.HI.X.SX32 R95, R27, R33, 0x1, P2 ;  /* 0x000000211b5f7211 */ /* 0x000fe400010f0eff */
[-C--:B------:R-:W-:Y:S02]  /*0f80*/  LEA R92, P0, R28, R87.reuse, 0x1 ;  /* 0x000000571c5c7211 */ /* 0x080fe400078008ff */
[----:B------:R-:W-:-:S02]  /*0f90*/  LEA R90, P1, R29, R87, 0x1 ;  /* 0x000000571d5a7211 */ /* 0x000fc400078208ff */
[----:B------:R-:W-:Y:S02]  /*0fa0*/  LEA R88, P2, R30, R87, 0x1 ;  /* 0x000000571e587211 */ /* 0x000fe400078408ff */
[----:B------:R-:W-:Y:S02]  /*0fb0*/  LEA.HI.X.SX32 R87, R26, R33, 0x1, P3 ;  /* 0x000000211a577211 */ /* 0x000fe400018f0eff */
[C---:B------:R-:W-:Y:S02]  /*0fc0*/  LEA R26, R37.reuse, R25, 0x1 ;  /* 0x00000019251a7211 */ /* 0x040fe400078e08ff */
[----:B------:R-:W-:Y:S02]  /*0fd0*/  LEA.HI.X.SX32 R93, R28, R33, 0x1, P0 ;  /* 0x000000211c5d7211 */ /* 0x000fe400000f0eff */
[----:B------:R-:W-:Y:S01]  /*0fe0*/  LEA R154, P0, R4, R123, 0x1 ;  /* 0x0000007b049a7211 */ /* 0x000fe200078008ff */
[----:B------:R-:W-:Y:S01]  /*0ff0*/  IMAD R27, R37, 0x2, R26 ;  /* 0x00000002251b7824 */ /* 0x000fe200078e021a */
[----:B------:R-:W-:-:S02]  /*1000*/  LEA.HI.X.SX32 R91, R29, R33, 0x1, P1 ;  /* 0x000000211d5b7211 */ /* 0x000fc400008f0eff */
[----:B------:R-:W-:Y:S01]  /*1010*/  LEA.HI.X.SX32 R155, R4, R35, 0x1, P0 ;  /* 0x00000023049b7211 */ /* 0x000fe200000f0eff */
[----:B------:R-:W-:Y:S01]  /*1020*/  IMAD R4, R37, 0x2, R27 ;  /* 0x0000000225047824 */ /* 0x000fe200078e021b */
[----:B------:R-:W-:Y:S02]  /*1030*/  LEA R152, P1, R18, R123, 0x1 ;  /* 0x0000007b12987211 */ /* 0x000fe400078208ff */
[----:B------:R-:W-:Y:S01]  /*1040*/  LEA.HI.X.SX32 R89, R30, R33, 0x1, P2 ;  /* 0x000000211e597211 */ /* 0x000fe200010f0eff */
[----:B------:R-:W-:Y:S01]  /*1050*/  IMAD.MOV.U32 R30, RZ, RZ, 0x3f800000 ;  /* 0x3f800000ff1e7424 */ /* 0x000fe200078e00ff */
[----:B------:R-:W-:Y:S01]  /*1060*/  LEA.HI.X.SX32 R153, R18, R35, 0x1, P1 ;  /* 0x0000002312997211 */ /* 0x000fe200008f0eff */
[----:B------:R-:W-:Y:S01]  /*1070*/  CS2R R32, SRZ ;  /* 0x0000000000207805 */ /* 0x000fe2000001ff00 */
[----:B------:R-:W-:Y:S02]  /*1080*/  LEA R150, P2, R19, R123, 0x1 ;  /* 0x0000007b13967211 */ /* 0x000fe400078408ff */
[----:B------:R-:W-:-:S02]  /*1090*/  LEA R18, R37, R4, 0x1 ;  /* 0x0000000425127211 */ /* 0x000fc400078e08ff */
[----:B------:R-:W-:Y:S02]  /*10a0*/  LEA.HI.X.SX32 R151, R19, R35, 0x1, P2 ;  /* 0x0000002313977211 */ /* 0x000fe400010f0eff */
[-C--:B------:R-:W-:Y:S01]  /*10b0*/  LEA R148, P0, R20, R123.reuse, 0x1 ;  /* 0x0000007b14947211 */ /* 0x080fe200078008ff */
[C---:B------:R-:W-:Y:S01]  /*10c0*/  IMAD R19, R37.reuse, 0x2, R18 ;  /* 0x0000000225137824 */ /* 0x040fe200078e0212 */
[----:B------:R-:W-:Y:S02]  /*10d0*/  LEA R146, P1, R22, R123, 0x1 ;  /* 0x0000007b16927211 */ /* 0x000fe400078208ff */
[----:B------:R-:W-:Y:S01]  /*10e0*/  LEA.HI.X.SX32 R149, R20, R35, 0x1, P0 ;  /* 0x0000002314957211 */ /* 0x000fe200000f0eff */
[----:B------:R-:W-:Y:S01]  /*10f0*/  IMAD R20, R37, 0x2, R19 ;  /* 0x0000000225147824 */ /* 0x000fe200078e0213 */
[----:B------:R-:W-:Y:S02]  /*1100*/  LEA R144, P2, R23, R123, 0x1 ;  /* 0x0000007b17907211 */ /* 0x000fe400078408ff */
[----:B------:R-:W-:-:S02]  /*1110*/  LEA.HI.X.SX32 R147, R22, R35, 0x1, P1 ;  /* 0x0000002316937211 */ /* 0x000fc400008f0eff */
[----:B------:R-:W-:Y:S02]  /*1120*/  LEA R142, P0, R25, R123, 0x1 ;  /* 0x0000007b198e7211 */ /* 0x000fe400078008ff */
[----:B------:R-:W-:Y:S02]  /*1130*/  LEA R22, R37, R20, 0x1 ;  /* 0x0000001425167211 */ /* 0x000fe400078e08ff */
[-C--:B------:R-:W-:Y:S02]  /*1140*/  LEA.HI.X.SX32 R145, R23, R35.reuse, 0x1, P2 ;  /* 0x0000002317917211 */ /* 0x080fe400010f0eff */
[----:B------:R-:W-:Y:S01]  /*1150*/  LEA.HI.X.SX32 R143, R25, R35, 0x1, P0 ;  /* 0x00000023198f7211 */ /* 0x000fe200000f0eff */
[----:B------:R-:W-:Y:S01]  /*1160*/  IMAD R23, R37, 0x2, R22 ;  /* 0x0000000225177824 */ /* 0x000fe200078e0216 */
[-C--:B------:R-:W-:Y:S02]  /*1170*/  LEA R140, P1, R26, R123.reuse, 0x1 ;  /* 0x0000007b1a8c7211 */ /* 0x080fe400078208ff */
[----:B------:R-:W-:-:S02]  /*1180*/  LEA R138, P2, R27, R123, 0x1 ;  /* 0x0000007b1b8a7211 */ /* 0x000fc400078408ff */
[----:B------:R-:W-:Y:S02]  /*1190*/  LEA R136, P0, R4, R123, 0x1 ;  /* 0x0000007b04887211 */ /* 0x000fe400078008ff */
[-C--:B------:R-:W-:Y:S02]  /*11a0*/  LEA.HI.X.SX32 R141, R26, R35.reuse, 0x1, P1 ;  /* 0x000000231a8d7211 */ /* 0x080fe400008f0eff */
[-C--:B------:R-:W-:Y:S01]  /*11b0*/  LEA.HI.X.SX32 R139, R27, R35.reuse, 0x1, P2 ;  /* 0x000000231b8b7211 */ /* 0x080fe200010f0eff */
[----:B------:R-:W-:Y:S01]  /*11c0*/  IMAD.IADD R27, R21, 0x1, R9 ;  /* 0x00000001151b7824 */ /* 0x000fe200078e0209 */
[----:B------:R-:W-:Y:S01]  /*11d0*/  LEA.HI.X.SX32 R137, R4, R35, 0x1, P0 ;  /* 0x0000002304897211 */ /* 0x000fe200000f0eff */
[----:B------:R-:W-:Y:S01]  /*11e0*/  IMAD R4, R37, 0x2, R23 ;  /* 0x0000000225047824 */ /* 0x000fe200078e0217 */
[-C--:B------:R-:W-:Y:S02]  /*11f0*/  LEA R134, P1, R18, R123.reuse, 0x1 ;  /* 0x0000007b12867211 */ /* 0x080fe400078208ff */
[----:B------:R-:W-:-:S02]  /*1200*/  LEA R132, P2, R19, R123, 0x1 ;  /* 0x0000007b13847211 */ /* 0x000fc400078408ff */
[----:B------:R-:W-:Y:S02]  /*1210*/  LOP3.LUT R29, R24, 0x3c0, R77, 0xf8, !PT ;  /* 0x000003c0181d7812 */ /* 0x000fe400078ef84d */
[-C--:B------:R-:W-:Y:S02]  /*1220*/  LEA.HI.X.SX32 R135, R18, R35.reuse, 0x1, P1 ;  /* 0x0000002312877211 */ /* 0x080fe400008f0eff */
[----:B------:R-:W-:Y:S02]  /*1230*/  LEA.HI.X.SX32 R133, R19, R35, 0x1, P2 ;  /* 0x0000002313857211 */ /* 0x000fe400010f0eff */
[-C--:B------:R-:W-:Y:S02]  /*1240*/  LEA R128, P0, R20, R123.reuse, 0x1 ;  /* 0x0000007b14807211 */ /* 0x080fe400078008ff */
[-C--:B------:R-:W-:Y:S02]  /*1250*/  LEA R126, P1, R22, R123.reuse, 0x1 ;  /* 0x0000007b167e7211 */ /* 0x080fe400078208ff */
[----:B------:R-:W-:-:S02]  /*1260*/  LEA R124, P2, R23, R123, 0x1 ;  /* 0x0000007b177c7211 */ /* 0x000fc400078408ff */
[----:B------:R-:W-:Y:S02]  /*1270*/  LEA R122, P3, R4, R123, 0x1 ;  /* 0x0000007b047a7211 */ /* 0x000fe400078608ff */
[----:B------:R-:W-:Y:S01]  /*1280*/  LEA R28, R78, R3, 0x7 ;  /* 0x000000034e1c7211 */ /* 0x000fe200078e38ff */
[----:B------:R-:W-:Y:S01]  /*1290*/  IMAD.IADD R3, R21, 0x1, R8 ;  /* 0x0000000115037824 */ /* 0x000fe200078e0208 */
[----:B------:R-:W-:Y:S02]  /*12a0*/  LOP3.LUT R29, R29, 0x10, R0, 0x78, !PT ;  /* 0x000000101d1d7812 */ /* 0x000fe400078e7800 */
[-C--:B------:R-:W-:Y:S02]  /*12b0*/  LEA.HI.X.SX32 R129, R20, R35.reuse, 0x1, P0 ;  /* 0x0000002314817211 */ /* 0x080fe400000f0eff */
[-C--:B------:R-:W-:Y:S02]  /*12c0*/  LEA.HI.X.SX32 R127, R22, R35.reuse, 0x1, P1 ;  /* 0x00000023167f7211 */ /* 0x080fe400008f0eff */
[----:B------:R-:W-:-:S02]  /*12d0*/  LEA.HI.X.SX32 R125, R23, R35, 0x1, P2 ;  /* 0x00000023177d7211 */ /* 0x000fc400010f0eff */
[----:B------:R-:W-:Y:S01]  /*12e0*/  LEA.HI.X.SX32 R123, R4, R35, 0x1, P3 ;  /* 0x00000023047b7211 */ /* 0x000fe200018f0eff */
[----:B------:R-:W-:Y:S01]  /*12f0*/  CS2R R22, SRZ ;  /* 0x0000000000167805 */ /* 0x000fe2000001ff00 */
[----:B------:R-:W-:Y:S01]  /*1300*/  LEA.HI R18, R84, R21, RZ, 0x1e ;  /* 0x0000001554127211 */ /* 0x000fe200078ff0ff */
[----:B------:R-:W-:Y:S01]  /*1310*/  IMAD.MOV.U32 R4, RZ, RZ, 0x3f800000 ;  /* 0x3f800000ff047424 */ /* 0x000fe200078e00ff */
[C---:B------:R-:W-:Y:S01]  /*1320*/  LOP3.LUT R19, R81.reuse, 0x40, RZ, 0x3c, !PT ;  /* 0x0000004051137812 */ /* 0x040fe200078e3cff */
[----:B------:R-:W-:Y:S01]  /*1330*/  CS2R R34, SRZ ;  /* 0x0000000000227805 */ /* 0x000fe2000001ff00 */
[----:B------:R-:W-:Y:S01]  /*1340*/  LOP3.LUT R20, R81, 0x60, RZ, 0x3c, !PT ;  /* 0x0000006051147812 */ /* 0x000fe200078e3cff */
[----:B------:R-:W-:Y:S01]  /*1350*/  IMAD.IADD R21, R21, 0x1, R7 ;  /* 0x0000000115157824 */ /* 0x000fe200078e0207 */
[----:B------:R-:W-:Y:S02]  /*1360*/  MOV R76, 0x3f800000 ;  /* 0x3f800000004c7802 */ /* 0x000fe40000000f00 */
[----:B------:R-:W-:-:S02]  /*1370*/  MOV R108, 0xff800000 ;  /* 0xff800000006c7802 */ /* 0x000fc40000000f00 */
[----:B------:R-:W-:Y:S02]  /*1380*/  MOV R31, 0x3f800000 ;  /* 0x3f800000001f7802 */ /* 0x000fe40000000f00 */
[----:B------:R-:W-:Y:S02]  /*1390*/  LOP3.LUT R24, R28, 0x40, RZ, 0x3c, !PT ;  /* 0x000000401c187812 */ /* 0x000fe400078e3cff */
[----:B------:R-:W-:Y:S02]  /*13a0*/  LOP3.LUT R25, R29, 0x20, RZ, 0x3c, !PT ;  /* 0x000000201d197812 */ /* 0x000fe400078e3cff */
[----:B------:R-:W-:Y:S02]  /*13b0*/  LOP3.LUT R26, R16, 0x20, RZ, 0x3c, !PT ;  /* 0x00000020101a7812 */ /* 0x000fe400078e3cff */
.L_x_1:
[----:B------:R-:W-:-:S04]  /*13c0*/  IMAD.WIDE R36, R23, 0x2, R154 ;  /* 0x0000000217247825 */ /* 0x000fc800078e029a */
[C---:B------:R-:W-:Y:S01]  /*13d0*/  IMAD.WIDE R48, R23.reuse, 0x2, R144 ;  /* 0x0000000217307825 */ /* 0x040fe200078e0290 */
[----:B------:R0:W2:Y:S03]  /*13e0*/  LDG.E.U16 R68, [R36.64] ;  /* 0x0000000624447981 */ /* 0x0000a6000c1e1500 */
[C---:B------:R-:W-:Y:S01]  /*13f0*/  IMAD.WIDE R66, R23.reuse, 0x2, R152 ;  /* 0x0000000217427825 */ /* 0x040fe200078e0298 */
[----:B------:R1:W3:Y:S03]  /*1400*/  LDG.E.U16 R71, [R48.64] ;  /* 0x0000000630477981 */ /* 0x0002e6000c1e1500 */
[C---:B------:R-:W-:Y:S01]  /*1410*/  IMAD.WIDE R64, R23.reuse, 0x2, R150 ;  /* 0x0000000217407825 */ /* 0x040fe200078e0296 */
[----:B------:R4:W5:Y:S03]  /*1420*/  LDG.E.U16 R69, [R66.64] ;  /* 0x0000000642457981 */ /* 0x000966000c1e1500 */
[C---:B------:R-:W-:Y:S01]  /*1430*/  IMAD.WIDE R50, R23.reuse, 0x2, R146 ;  /* 0x0000000217327825 */ /* 0x040fe200078e0292 */
[----:B------:R0:W3:Y:S03]  /*1440*/  LDG.E.U16 R70, [R64.64] ;  /* 0x0000000640467981 */ /* 0x0000e6000c1e1500 */
[C---:B------:R-:W-:Y:S01]  /*1450*/  IMAD.WIDE R46, R23.reuse, 0x2, R142 ;  /* 0x00000002172e7825 */ /* 0x040fe200078e028e */
[----:B------:R0:W3:Y:S03]  /*1460*/  LDG.E.U16 R72, [R50.64] ;  /* 0x0000000632487981 */ /* 0x0000e6000c1e1500 */
[C---:B------:R-:W-:Y:S01]  /*1470*/  IMAD.WIDE R44, R23.reuse, 0x2, R138 ;  /* 0x00000002172c7825 */ /* 0x040fe200078e028a */
[----:B------:R0:W5:Y:S03]  /*1480*/  LDG.E.U16 R130, [R46.64] ;  /* 0x000000062e827981 */ /* 0x000166000c1e1500 */
[----:B------:R-:W-:-:S02]  /*1490*/  IMAD.WIDE R38, R23, 0x2, R128 ;  /* 0x0000000217267825 */ /* 0x000fc400078e0280 */
[----:B------:R1:W5:Y:S02]  /*14a0*/  LDG.E.U16 R44, [R44.64] ;  /* 0x000000062c2c7981 */ /* 0x000364000c1e1500 */
[C---:B------:R-:W-:Y:S02]  /*14b0*/  IMAD.WIDE R42, R23.reuse, 0x2, R136 ;  /* 0x00000002172a7825 */ /* 0x040fe400078e0288 */
[----:B------:R-:W5:Y:S02]  /*14c0*/  LDG.E.U16 R38, [R38.64] ;  /* 0x0000000626267981 */ /* 0x000f64000c1e1500 */
[C---:B0-----:R-:W-:Y:S02]  /*14d0*/  IMAD.WIDE R36, R23.reuse, 0x2, R126 ;  /* 0x0000000217247825 */ /* 0x041fe400078e027e */
[----:B------:R-:W5:Y:S02]  /*14e0*/  LDG.E.U16 R43, [R42.64] ;  /* 0x000000062a2b7981 */ /* 0x000f64000c1e1500 */
[----:B-1----:R-:W-:-:S02]  /*14f0*/  IMAD.WIDE R48, R23, 0x2, R124 ;  /* 0x0000000217307825 */ /* 0x002fc400078e027c */
[----:B------:R-:W5:Y:S02]  /*1500*/  LDG.E.U16 R37, [R36.64] ;  /* 0x0000000624257981 */ /* 0x000f64000c1e1500 */
[C---:B------:R-:W-:Y:S02]  /*1510*/  IMAD.WIDE R40, R23.reuse, 0x2, R134 ;  /* 0x0000000217287825 */ /* 0x040fe400078e0286 */
[----:B------:R-:W5:Y:S02]  /*1520*/  LDG.E.U16 R48, [R48.64] ;  /* 0x0000000630307981 */ /* 0x000f64000c1e1500 */
[C---:B----4-:R-:W-:Y:S02]  /*1530*/  IMAD.WIDE R66, R23.reuse, 0x2, R148 ;  /* 0x0000000217427825 */ /* 0x050fe400078e0294 */
[----:B------:R-:W4:Y:S02]  /*1540*/  LDG.E.U16 R156, [R40.64] ;  /* 0x00000006289c7981 */ /* 0x000f24000c1e1500 */
[----:B------:R-:W-:-:S02]  /*1550*/  IMAD.WIDE R64, R23, 0x2, R140 ;  /* 0x0000000217407825 */ /* 0x000fc400078e028c */
[----:B------:R-:W4:Y:S02]  /*1560*/  LDG.E.U16 R45, [R66.64] ;  /* 0x00000006422d7981 */ /* 0x000f24000c1e1500 */
[C---:B------:R-:W-:Y:S02]  /*1570*/  IMAD.WIDE R50, R23.reuse, 0x2, R132 ;  /* 0x0000000217327825 */ /* 0x040fe400078e0284 */
[----:B------:R-:W4:Y:S02]  /*1580*/  LDG.E.U16 R131, [R64.64] ;  /* 0x0000000640837981 */ /* 0x000f24000c1e1500 */
[----:B------:R-:W-:Y:S02]  /*1590*/  IMAD.WIDE R46, R23, 0x2, R122 ;  /* 0x00000002172e7825 */ /* 0x000fe400078e027a */
[----:B------:R-:W4:Y:S04]  /*15a0*/  LDG.E.U16 R157, [R50.64] ;  /* 0x00000006329d7981 */ /* 0x000f28000c1e1500 */
[----:B------:R-:W4:Y:S04]  /*15b0*/  LDG.E.U16 R159, [R46.64] ;  /* 0x000000062e9f7981 */ /* 0x000f28000c1e1500 */
[----:B------:R-:W-:Y:S06]  /*15c0*/  BAR.SYNC.DEFER_BLOCKING 0x0 ;  /* 0x0000000000007b1d */ /* 0x000fec0000010000 */
[----:B--2---:R-:W-:Y:S04]  /*15d0*/  STS.U16 [R81+0x1000], R68 ;  /* 0x0010004451007388 */ /* 0x004fe80000000400 */
[----:B---3--:R-:W-:Y:S04]  /*15e0*/  STS.U16 [R81+0x1400], R72 ;  /* 0x0014004851007388 */ /* 0x008fe80000000400 */
[----:B-----5:R-:W-:Y:S04]  /*15f0*/  STS.U16 [R81+0x1800], R44 ;  /* 0x0018002c51007388 */ /* 0x020fe80000000400 */
[----:B------:R-:W-:Y:S04]  /*1600*/  STS.U16 [R81+0x1c00], R38 ;  /* 0x001c002651007388 */ /* 0x000fe80000000400 */
[----:B------:R-:W-:Y:S04]  /*1610*/  STS.U16 [R80+0x1100], R69 ;  /* 0x0011004550007388 */ /* 0x000fe80000000400 */
[----:B------:R-:W-:Y:S04]  /*1620*/  STS.U16 [R80+0x1500], R71 ;  /* 0x0015004750007388 */ /* 0x000fe80000000400 */
[----:B------:R-:W-:Y:S04]  /*1630*/  STS.U16 [R80+0x1900], R43 ;  /* 0x0019002b50007388 */ /* 0x000fe80000000400 */
[----:B------:R-:W-:Y:S04]  /*1640*/  STS.U16 [R80+0x1d00], R37 ;  /* 0x001d002550007388 */ /* 0x000fe80000000400 */
[----:B------:R-:W-:Y:S04]  /*1650*/  STS.U16 [R19+0x1200], R70 ;  /* 0x0012004613007388 */ /* 0x000fe80000000400 */
[----:B------:R-:W-:Y:S04]  /*1660*/  STS.U16 [R19+0x1600], R130 ;  /* 0x0016008213007388 */ /* 0x000fe80000000400 */
[----:B----4-:R-:W-:Y:S04]  /*1670*/  STS.U16 [R19+0x1a00], R156 ;  /* 0x001a009c13007388 */ /* 0x010fe80000000400 */
[----:B------:R-:W-:Y:S04]  /*1680*/  STS.U16 [R19+0x1e00], R48 ;  /* 0x001e003013007388 */ /* 0x000fe80000000400 */
[----:B------:R-:W-:Y:S04]  /*1690*/  STS.U16 [R20+0x1300], R45 ;  /* 0x0013002d14007388 */ /* 0x000fe80000000400 */
[----:B------:R-:W-:Y:S04]  /*16a0*/  STS.U16 [R20+0x1700], R131 ;  /* 0x0017008314007388 */ /* 0x000fe80000000400 */
[----:B------:R-:W-:Y:S04]  /*16b0*/  STS.U16 [R20+0x1b00], R157 ;  /* 0x001b009d14007388 */ /* 0x000fe80000000400 */
[----:B------:R-:W-:Y:S04]  /*16c0*/  STS.U16 [R20+0x1f00], R159 ;  /* 0x001f009f14007388 */ /* 0x000fe80000000400 */
[----:B------:R-:W-:Y:S06]  /*16d0*/  BAR.SYNC.DEFER_BLOCKING 0x0 ;  /* 0x0000000000007b1d */ /* 0x000fec0000010000 */
[----:B------:R-:W-:Y:S04]  /*16e0*/  LDSM.16.MT88.4 R72, [R16] ;  /* 0x000000001048783b */ /* 0x000fe80000004200 */
[----:B------:R-:W0:Y:S04]  /*16f0*/  LDSM.16.M88.4 R36, [R28+0x1000] ;  /* 0x001000001c24783b */ /* 0x000e280000000200 */
[----:B------:R-:W1:Y:S04]  /*1700*/  LDSM.16.MT88.4 R40, [R26] ;  /* 0x000000001a28783b */ /* 0x000e680000004200 */
[----:B------:R-:W2:Y:S04]  /*1710*/  LDSM.16.MT88.4 R68, [R16+0x400] ;  /* 0x000400001044783b */ /* 0x000ea80000004200 */
[----:B------:R-:W3:Y:S04]  /*1720*/  LDSM.16.MT88.4 R64, [R26+0x400] ;  /* 0x000400001a40783b */ /* 0x000ee80000004200 */
[----:B------:R-:W-:Y:S04]  /*1730*/  LDSM.16.MT88.4 R48, [R16+0x800] ;  /* 0x000800001030783b */ /* 0x000fe80000004200 */
[----:B------:R-:W4:Y:S01]  /*1740*/  LDSM.16.M88.4 R44, [R24+0x1000] ;  /* 0x00100000182c783b */ /* 0x000f220000000200 */
[-C--:B0-----:R-:W-:Y:S08]  /*1750*/  HMMA.16816.F32 R72, R72, R36.reuse, RZ ;  /* 0x000000244848723c */ /* 0x081ff000000018ff */
[----:B-1----:R-:W-:Y:S11]  /*1760*/  HMMA.16816.F32 R40, R40, R36, RZ ;  /* 0x000000242828723c */ /* 0x002ff600000018ff */
[----:B------:R-:W-:Y:S05]  /*1770*/  @!UPT UIADD3 URZ, URZ, URZ, URZ ;  /* 0x0000003f3f3ff290 */ /* 0x000fea000fffe03f */
[-C--:B--2---:R-:W-:Y:S01]  /*1780*/  HMMA.16816.F32 R68, R68, R38.reuse, R72 ;  /* 0x000000264444723c */ /* 0x084fe20000001848 */
[----:B------:R-:W0:Y:S07]  /*1790*/  LDSM.16.MT88.4 R72, [R26+0x800] ;  /* 0x000800001a48783b */ /* 0x000e2e0000004200 */
[----:B---3--:R-:W-:Y:S01]  /*17a0*/  HMMA.16816.F32 R40, R64, R38, R40 ;  /* 0x000000264028723c */ /* 0x008fe20000001828 */
[----:B------:R-:W1:Y:S04]  /*17b0*/  LDSM.16.MT88.4 R36, [R16+0xc00] ;  /* 0x000c00001024783b */ /* 0x000e680000004200 */
[----:B------:R-:W2:Y:S11]  /*17c0*/  LDSM.16.MT88.4 R64, [R26+0xc00] ;  /* 0x000c00001a40783b */ /* 0x000eb60000004200 */
[-C--:B----4-:R-:W-:Y:S01]  /*17d0*/  HMMA.16816.F32 R48, R48, R44.reuse, R68 ;  /* 0x0000002c3030723c */ /* 0x090fe20000001844 */
[----:B------:R-:W-:Y:S07]  /*17e0*/  BAR.SYNC.DEFER_BLOCKING 0x0 ;  /* 0x0000000000007b1d */ /* 0x000fee0000010000 */
[----:B0-----:R-:W-:Y:S11]  /*17f0*/  HMMA.16816.F32 R40, R72, R44, R40 ;  /* 0x0000002c4828723c */ /* 0x001ff60000001828 */
[----:B------:R-:W-:Y:S05]  /*1800*/  @!UPT UIADD3 URZ, URZ, URZ, URZ ;  /* 0x0000003f3f3ff290 */ /* 0x000fea000fffe03f */
[----:B-1----:R-:W-:Y:S01]  /*1810*/  HMMA.16816.F32 R36, R36, R46, R48 ;  /* 0x0000002e2424723c */ /* 0x002fe20000001830 */
[----:B------:R-:W-:-:S07]  /*1820*/  IADD3 R44, P0, R15, UR4, RZ ;  /* 0x000000040f2c7c10 */ /* 0x000fce000ff1e0ff */
[----:B--2---:R-:W-:Y:S01]  /*1830*/  HMMA.16816.F32 R40, R64, R46, R40 ;  /* 0x0000002e4028723c */ /* 0x004fe20000001828 */
[CC--:B------:R-:W-:Y:S02]  /*1840*/  ISETP.GT.U32.AND P2, PT, R44.reuse, R18.reuse, PT ;  /* 0x000000122c00720c */ /* 0x0c0fe40003f44070 */
[C---:B------:R-:W-:Y:S02]  /*1850*/  ISETP.GE.U32.AND P1, PT, R44.reuse, R18, PT ;  /* 0x000000122c00720c */ /* 0x040fe40003f26070 */
[----:B------:R-:W-:Y:S02]  /*1860*/  IADD3.X R45, RZ, UR5, RZ, P0, !PT ;  /* 0x00000005ff2d7c10 */ /* 0x000fe400087fe4ff */
[----:B------:R-:W-:-:S09]  /*1870*/  ISETP.GT.U32.AND P4, PT, R44, R21, PT ;  /* 0x000000152c00720c */ /* 0x000fd20003f84070 */
[----:B------:R-:W-:Y:S01]  /*1880*/  FMUL R36, R36, c[0x0][0x188] ;  /* 0x0000620024247a20 */ /* 0x000fe20000400000 */
[----:B------:R-:W-:Y:S01]  /*1890*/  ISETP.GT.U32.AND.EX P2, PT, R45, RZ, PT, P2 ;  /* 0x000000ff2d00720c */ /* 0x000fe20003f44120 */
[----:B------:R-:W-:Y:S01]  /*18a0*/  FMUL R37, R37, c[0x0][0x188] ;  /* 0x0000620025257a20 */ /* 0x000fe20000400000 */
[C---:B------:R-:W-:Y:S01]  /*18b0*/  ISETP.GE.U32.AND.EX P1, PT, R45.reuse, RZ, PT, P1 ;  /* 0x000000ff2d00720c */ /* 0x040fe20003f26110 */
[----:B------:R-:W-:Y:S01]  /*18c0*/  FMUL R38, R38, c[0x0][0x188] ;  /* 0x0000620026267a20 */ /* 0x000fe20000400000 */
[----:B------:R-:W-:Y:S02]  /*18d0*/  ISETP.GT.U32.AND.EX P4, PT, R45, RZ, PT, P4 ;  /* 0x000000ff2d00720c */ /* 0x000fe40003f84140 */
[----:B------:R-:W-:Y:S02]  /*18e0*/  FSEL R36, R36, -INF , !P2 ;  /* 0xff80000024247808 */ /* 0x000fe40005000000 */
[----:B------:R-:W-:Y:S02]  /*18f0*/  FSEL R37, R37, -INF , !P1 ;  /* 0xff80000025257808 */ /* 0x000fe40004800000 */
[----:B------:R-:W-:-:S02]  /*1900*/  FSEL R38, R38, -INF , !P4 ;  /* 0xff80000026267808 */ /* 0x000fc40006000000 */
[C---:B------:R-:W-:Y:S02]  /*1910*/  ISETP.GE.U32.AND P3, PT, R44.reuse, R21, PT ;  /* 0x000000152c00720c */ /* 0x040fe40003f66070 */
[CC--:B------:R-:W-:Y:S02]  /*1920*/  ISETP.GT.U32.AND P0, PT, R44.reuse, R3.reuse, PT ;  /* 0x000000032c00720c */ /* 0x0c0fe40003f04070 */
[C---:B------:R-:W-:Y:S02]  /*1930*/  ISETP.GE.U32.AND P2, PT, R44.reuse, R3, PT ;  /* 0x000000032c00720c */ /* 0x040fe40003f46070 */
[CC--:B------:R-:W-:Y:S02]  /*1940*/  ISETP.GT.U32.AND P1, PT, R44.reuse, R27.reuse, PT ;  /* 0x0000001b2c00720c */ /* 0x0c0fe40003f24070 */
[----:B------:R-:W-:Y:S01]  /*1950*/  ISETP.GE.U32.AND P4, PT, R44, R27, PT ;  /* 0x0000001b2c00720c */ /* 0x000fe20003f86070 */
[----:B------:R-:W-:Y:S01]  /*1960*/  FMUL R39, R39, c[0x0][0x188] ;  /* 0x0000620027277a20 */ /* 0x000fe20000400000 */
[C---:B------:R-:W-:Y:S01]  /*1970*/  ISETP.GE.U32.AND.EX P3, PT, R45.reuse, RZ, PT, P3 ;  /* 0x000000ff2d00720c */ /* 0x040fe20003f66130 */
[----:B------:R-:W-:Y:S01]  /*1980*/  FMUL R40, R40, c[0x0][0x188] ;  /* 0x0000620028287a20 */ /* 0x000fe20000400000 */
[----:B------:R-:W-:Y:S01]  /*1990*/  ISETP.GT.U32.AND.EX P0, PT, R45, RZ, PT, P0 ;  /* 0x000000ff2d00720c */ /* 0x000fe20003f04100 */
[----:B------:R-:W-:Y:S01]  /*19a0*/  FMUL R41, R41, c[0x0][0x188] ;  /* 0x0000620029297a20 */ /* 0x000fe20000400000 */
[C---:B------:R-:W-:Y:S01]  /*19b0*/  ISETP.GE.U32.AND.EX P2, PT, R45.reuse, RZ, PT, P2 ;  /* 0x000000ff2d00720c */ /* 0x040fe20003f46120 */
[----:B------:R-:W-:Y:S01]  /*19c0*/  FMUL R44, R42, c[0x0][0x188] ;  /* 0x000062002a2c7a20 */ /* 0x000fe20000400000 */
[----:B------:R-:W-:-:S02]  /*19d0*/  ISETP.GT.U32.AND.EX P1, PT, R45, RZ, PT, P1 ;  /* 0x000000ff2d00720c */ /* 0x000fc40003f24110 */
[----:B------:R-:W-:Y:S01]  /*19e0*/  ISETP.GE.U32.AND.EX P4, PT, R45, RZ, PT, P4 ;  /* 0x000000ff2d00720c */ /* 0x000fe20003f86140 */
[----:B------:R-:W-:Y:S01]  /*19f0*/  FMUL R45, R43, c[0x0][0x188] ;  /* 0x000062002b2d7a20 */ /* 0x000fe20000400000 */
[----:B------:R-:W-:Y:S02]  /*1a00*/  FSEL R43, R39, -INF , !P3 ;  /* 0xff800000272b7808 */ /* 0x000fe40005800000 */
[----:B------:R-:W-:Y:S02]  /*1a10*/  FSEL R42, R40, -INF , !P0 ;  /* 0xff800000282a7808 */ /* 0x000fe40004000000 */
[----:B------:R-:W-:Y:S02]  /*1a20*/  FSEL R40, R41, -INF , !P2 ;  /* 0xff80000029287808 */ /* 0x000fe40005000000 */
[----:B------:R-:W-:Y:S02]  /*1a30*/  FSEL R41, R44, -INF , !P1 ;  /* 0xff8000002c297808 */ /* 0x000fe40004800000 */
[----:B------:R-:W-:-:S02]  /*1a40*/  FSEL R39, R45, -INF , !P4 ;  /* 0xff8000002d277808 */ /* 0x000fc40006000000 */
[----:B------:R-:W-:Y:S02]  /*1a50*/  FMNMX R44, R36, R37, !PT ;  /* 0x00000025242c7209 */ /* 0x000fe40007800000 */
[----:B------:R-:W-:Y:S02]  /*1a60*/  FMNMX R45, R38, R43, !PT ;  /* 0x0000002b262d7209 */ /* 0x000fe40007800000 */
[----:B------:R-:W-:Y:S02]  /*1a70*/  FMNMX R46, R42, R40, !PT ;  /* 0x000000282a2e7209 */ /* 0x000fe40007800000 */
[----:B------:R-:W-:Y:S01]  /*1a80*/  FMNMX R47, R41, R39, !PT ;  /* 0x00000027292f7209 */ /* 0x000fe20007800000 */
[----:B------:R-:W0:Y:S04]  /*1a90*/  SHFL.BFLY PT, R49, R44, 0x2, 0x1f ;  /* 0x0c401f002c317f89 */ /* 0x000e2800000e0000 */
[----:B------:R-:W1:Y:S04]  /*1aa0*/  SHFL.BFLY PT, R48, R45, 0x2, 0x1f ;  /* 0x0c401f002d307f89 */ /* 0x000e6800000e0000 */
[----:B------:R-:W2:Y:S04]  /*1ab0*/  SHFL.BFLY PT, R51, R46, 0x2, 0x1f ;  /* 0x0c401f002e337f89 */ /* 0x000ea800000e0000 */
[----:B------:R-:W3:Y:S01]  /*1ac0*/  SHFL.BFLY PT, R66, R47, 0x2, 0x1f ;  /* 0x0c401f002f427f89 */ /* 0x000ee200000e0000 */
[----:B0-----:R-:W-:-:S02]  /*1ad0*/  FMNMX R49, R44, R49, !PT ;  /* 0x000000312c317209 */ /* 0x001fc40007800000 */
[----:B-1----:R-:W-:Y:S02]  /*1ae0*/  FMNMX R50, R45, R48, !PT ;  /* 0x000000302d327209 */ /* 0x002fe40007800000 */
[----:B--2---:R-:W-:Y:S01]  /*1af0*/  FMNMX R64, R46, R51, !PT ;  /* 0x000000332e407209 */ /* 0x004fe20007800000 */
[----:B------:R-:W0:Y:S01]  /*1b00*/  SHFL.BFLY PT, R48, R49, 0x1, 0x1f ;  /* 0x0c201f0031307f89 */ /* 0x000e2200000e0000 */
[----:B---3--:R-:W-:-:S03]  /*1b10*/  FMNMX R66, R47, R66, !PT ;  /* 0x000000422f427209 */ /* 0x008fc60007800000 */
[----:B------:R-:W1:Y:S04]  /*1b20*/  SHFL.BFLY PT, R51, R50, 0x1, 0x1f ;  /* 0x0c201f0032337f89 */ /* 0x000e6800000e0000 */
[----:B------:R-:W2:Y:S04]  /*1b30*/  SHFL.BFLY PT, R65, R64, 0x1, 0x1f ;  /* 0x0c201f0040417f89 */ /* 0x000ea800000e0000 */
[----:B------:R-:W3:Y:S01]  /*1b40*/  SHFL.BFLY PT, R67, R66, 0x1, 0x1f ;  /* 0x0c201f0042437f89 */ /* 0x000ee200000e0000 */
[----:B0-----:R-:W-:Y:S02]  /*1b50*/  FMNMX R69, R49, R48, !PT ;  /* 0x0000003031457209 */ /* 0x001fe40007800000 */
[----:B-1----:R-:W-:-:S03]  /*1b60*/  FMNMX R48, R50, R51, !PT ;  /* 0x0000003332307209 */ /* 0x002fc60007800000 */
[----:B------:R-:W-:Y:S01]  /*1b70*/  @!P6 STS [R10+0x1000], R69 ;  /* 0x001000450a00e388 */ /* 0x000fe20000000800 */
[----:B--2---:R-:W-:-:S03]  /*1b80*/  FMNMX R65, R64, R65, !PT ;  /* 0x0000004140417209 */ /* 0x004fc60007800000 */
[----:B------:R-:W-:Y:S01]  /*1b90*/  @!P6 STS [R11+0x1000], R48 ;  /* 0x001000300b00e388 */ /* 0x000fe20000000800 */
[----:B---3--:R-:W-:-:S03]  /*1ba0*/  FMNMX R70, R66, R67, !PT ;  /* 0x0000004342467209 */ /* 0x008fc60007800000 */
[----:B------:R-:W-:Y:S04]  /*1bb0*/  @!P6 STS [R12+0x1000], R65 ;  /* 0x001000410c00e388 */ /* 0x000fe80000000800 */
[----:B------:R-:W-:Y:S04]  /*1bc0*/  @!P6 STS [R13+0x1000], R70 ;  /* 0x001000460d00e388 */ /* 0x000fe80000000800 */
[----:B------:R-:W-:Y:S06]  /*1bd0*/  BAR.SYNC.DEFER_BLOCKING 0x0 ;  /* 0x0000000000007b1d */ /* 0x000fec0000010000 */
[----:B------:R-:W0:Y:S04]  /*1be0*/  LDS R44, [R85.X4+0x1000] ;  /* 0x00100000552c7984 */ /* 0x000e280000004800 */
[----:B0-----:R-:W0:Y:S02]  /*1bf0*/  SHFL.BFLY PT, R45, R44, 0x2, 0x1f ;  /* 0x0c401f002c2d7f89 */ /* 0x001e2400000e0000 */
[----:B0-----:R-:W-:-:S05]  /*1c00*/  FMNMX R45, R44, R45, !PT ;  /* 0x0000002d2c2d7209 */ /* 0x001fca0007800000 */
[----:B------:R-:W0:Y:S02]  /*1c10*/  SHFL.BFLY PT, R46, R45, 0x1, 0x1f ;  /* 0x0c201f002d2e7f89 */ /* 0x000e2400000e0000 */
[----:B0-----:R-:W-:-:S05]  /*1c20*/  FMNMX R46, R45, R46, !PT ;  /* 0x0000002e2d2e7209 */ /* 0x001fca0007800000 */
[----:B------:R-:W-:Y:S04]  /*1c30*/  @!P6 STS [R85.X4+0x1000], R46 ;  /* 0x0010002e5500e388 */ /* 0x000fe80000004800 */
[----:B------:R-:W-:Y:S06]  /*1c40*/  BAR.SYNC.DEFER_BLOCKING 0x0 ;  /* 0x0000000000007b1d */ /* 0x000fec0000010000 */
[----:B------:R-:W0:Y:S04]  /*1c50*/  LDS R68, [R84.X4+0x1000] ;  /* 0x0010000054447984 */ /* 0x000e280000004800 */
[----:B------:R-:W1:Y:S04]  /*1c60*/  LDS R71, [R7.X16+0x1000] ;  /* 0x0010000007477984 */ /* 0x000e68000000c800 */
[----:B------:R-:W2:Y:S04]  /*1c70*/  LDS R73, [R8.X16+0x1000] ;  /* 0x0010000008497984 */ /* 0x000ea8000000c800 */
[----:B------:R-:W3:Y:S01]  /*1c80*/  LDS R70, [R9.X16+0x1000] ;  /* 0x0010000009467984 */ /* 0x000ee2000000c800 */
[----:B0-----:R-:W-:-:S02]  /*1c90*/  FMNMX R68, R68, R113, !PT ;  /* 0x0000007144447209 */ /* 0x001fc40007800000 */
[----:B-1----:R-:W-:-:S03]  /*1ca0*/  FMNMX R71, R71, R112, !PT ;  /* 0x0000007047477209 */ /* 0x002fc60007800000 */
[--C-:B------:R-:W-:Y:S01]  /*1cb0*/  FADD R36, R36, -R68.reuse ;  /* 0x8000004424247221 */ /* 0x100fe20000000000 */
[----:B--2---:R-:W-:Y:S01]  /*1cc0*/  FMNMX R73, R73, R108, !PT ;  /* 0x0000006c49497209 */ /* 0x004fe20007800000 */
[----:B------:R-:W-:Y:S01]  /*1cd0*/  FADD R37, R37, -R68 ;  /* 0x8000004425257221 */ /* 0x000fe20000000000 */
[----:B---3--:R-:W-:Y:S01]  /*1ce0*/  FMNMX R70, R70, R109, !PT ;  /* 0x0000006d46467209 */ /* 0x008fe20007800000 */
[--C-:B------:R-:W-:Y:S02]  /*1cf0*/  FADD R38, R38, -R71.reuse ;  /* 0x8000004726267221 */ /* 0x100fe40000000000 */
[----:B------:R-:W-:Y:S02]  /*1d00*/  FADD R43, R43, -R71 ;  /* 0x800000472b2b7221 */ /* 0x000fe40000000000 */
[--C-:B------:R-:W-:Y:S02]  /*1d10*/  FADD R42, R42, -R73.reuse ;  /* 0x800000492a2a7221 */ /* 0x100fe40000000000 */
[----:B------:R-:W-:-:S02]  /*1d20*/  FADD R40, R40, -R73 ;  /* 0x8000004928287221 */ /* 0x000fc40000000000 */
[--C-:B------:R-:W-:Y:S02]  /*1d30*/  FADD R41, R41, -R70.reuse ;  /* 0x8000004629297221 */ /* 0x100fe40000000000 */
[----:B------:R-:W-:Y:S02]  /*1d40*/  FADD R39, R39, -R70 ;  /* 0x8000004627277221 */ /* 0x000fe40000000000 */
[----:B------:R-:W-:Y:S02]  /*1d50*/  FMUL R36, R36, 1.4426950216293334961 ;  /* 0x3fb8aa3b24247820 */ /* 0x000fe40000400000 */
[----:B------:R-:W-:Y:S02]  /*1d60*/  FMUL R37, R37, 1.4426950216293334961 ;  /* 0x3fb8aa3b25257820 */ /* 0x000fe40000400000 */
[----:B------:R-:W-:Y:S02]  /*1d70*/  FMUL R38, R38, 1.4426950216293334961 ;  /* 0x3fb8aa3b26267820 */ /* 0x000fe40000400000 */
[----:B------:R-:W-:-:S02]  /*1d80*/  FMUL R43, R43, 1.4426950216293334961 ;  /* 0x3fb8aa3b2b2b7820 */ /* 0x000fc40000400000 */
[----:B------:R-:W-:Y:S02]  /*1d90*/  FMUL R42, R42, 1.4426950216293334961 ;  /* 0x3fb8aa3b2a2a7820 */ /* 0x000fe40000400000 */
[----:B------:R-:W-:Y:S01]  /*1da0*/  FMUL R40, R40, 1.4426950216293334961 ;  /* 0x3fb8aa3b28287820 */ /* 0x000fe20000400000 */
[----:B------:R-:W-:Y:S01]  /*1db0*/  MUFU.EX2 R158, R36 ;  /* 0x00000024009e7308 */ /* 0x000fe20000000800 */
[----:B------:R-:W-:Y:S02]  /*1dc0*/  FMUL R41, R41, 1.4426950216293334961 ;  /* 0x3fb8aa3b29297820 */ /* 0x000fe40000400000 */
[----:B------:R-:W-:-:S05]  /*1dd0*/  FMUL R39, R39, 1.4426950216293334961 ;  /* 0x3fb8aa3b27277820 */ /* 0x000fca0000400000 */
[----:B------:R-:W0:Y:S08]  /*1de0*/  MUFU.EX2 R131, R37 ;  /* 0x0000002500837308 */ /* 0x000e300000000800 */
[----:B------:R-:W-:Y:S08]  /*1df0*/  MUFU.EX2 R156, R38 ;  /* 0x00000026009c7308 */ /* 0x000ff00000000800 */
[----:B------:R-:W1:Y:S08]  /*1e00*/  MUFU.EX2 R75, R43 ;  /* 0x0000002b004b7308 */ /* 0x000e700000000800 */
[----:B------:R-:W-:Y:S08]  /*1e10*/  MUFU.EX2 R159, R42 ;  /* 0x0000002a009f7308 */ /* 0x000ff00000000800 */
[----:B------:R-:W2:Y:S08]  /*1e20*/  MUFU.EX2 R72, R40 ;  /* 0x0000002800487308 */ /* 0x000eb00000000800 */
[----:B------:R-:W-:Y:S08]  /*1e30*/  MUFU.EX2 R160, R41 ;  /* 0x0000002900a07308 */ /* 0x000ff00000000800 */
[----:B------:R-:W3:Y:S01]  /*1e40*/  MUFU.EX2 R69, R39 ;  /* 0x0000002700457308 */ /* 0x000ee20000000800 */
[----:B0-----:R-:W-:-:S02]  /*1e50*/  FADD R36, R158, R131 ;  /* 0x000000839e247221 */ /* 0x001fc40000000000 */
[----:B-1----:R-:W-:Y:S02]  /*1e60*/  FADD R37, R156, R75 ;  /* 0x0000004b9c257221 */ /* 0x002fe40000000000 */
[----:B--2---:R-:W-:Y:S01]  /*1e70*/  FADD R38, R159, R72 ;  /* 0x000000489f267221 */ /* 0x004fe20000000000 */
[----:B------:R-:W0:Y:S04]  /*1e80*/  SHFL.BFLY PT, R43, R36, 0x2, 0x1f ;  /* 0x0c401f00242b7f89 */ /* 0x000e2800000e0000 */
[----:B------:R-:W1:Y:S01]  /*1e90*/  SHFL.BFLY PT, R40, R37, 0x2, 0x1f ;  /* 0x0c401f0025287f89 */ /* 0x000e6200000e0000 */
[----:B---3--:R-:W-:-:S03]  /*1ea0*/  FADD R42, R160, R69 ;  /* 0x00000045a02a7221 */ /* 0x008fc60000000000 */
[----:B------:R-:W2:Y:S04]  /*1eb0*/  SHFL.BFLY PT, R45, R38, 0x2, 0x1f ;  /* 0x0c401f00262d7f89 */ /* 0x000ea800000e0000 */
[----:B------:R-:W3:Y:S01]  /*1ec0*/  SHFL.BFLY PT, R47, R42, 0x2, 0x1f ;  /* 0x0c401f002a2f7f89 */ /* 0x000ee200000e0000 */
[----:B0-----:R-:W-:Y:S02]  /*1ed0*/  FADD R43, R36, R43 ;  /* 0x0000002b242b7221 */ /* 0x001fe40000000000 */
[----:B-1----:R-:W-:-:S03]  /*1ee0*/  FADD R41, R37, R40 ;  /* 0x0000002825297221 */ /* 0x002fc60000000000 */
[----:B------:R-:W0:Y:S01]  /*1ef0*/  SHFL.BFLY PT, R40, R43, 0x1, 0x1f ;  /* 0x0c201f002b287f89 */ /* 0x000e2200000e0000 */
[----:B--2---:R-:W-:-:S03]  /*1f00*/  FADD R45, R38, R45 ;  /* 0x0000002d262d7221 */ /* 0x004fc60000000000 */
[----:B------:R-:W1:Y:S01]  /*1f10*/  SHFL.BFLY PT, R44, R41, 0x1, 0x1f ;  /* 0x0c201f00292c7f89 */ /* 0x000e6200000e0000 */
[----:B---3--:R-:W-:-:S03]  /*1f20*/  FADD R47, R42, R47 ;  /* 0x0000002f2a2f7221 */ /* 0x008fc60000000000 */
[----:B------:R-:W2:Y:S04]  /*1f30*/  SHFL.BFLY PT, R46, R45, 0x1, 0x1f ;  /* 0x0c201f002d2e7f89 */ /* 0x000ea800000e0000 */
[----:B------:R-:W3:Y:S04]  /*1f40*/  SHFL.BFLY PT, R36, R47, 0x1, 0x1f ;  /* 0x0c201f002f247f89 */ /* 0x000ee800000e0000 */
[----:B------:R-:W-:Y:S01]  /*1f50*/  BAR.SYNC.DEFER_BLOCKING 0x0 ;  /* 0x0000000000007b1d */ /* 0x000fe20000010000 */
[----:B0-----:R-:W-:Y:S02]  /*1f60*/  FADD R51, R43, R40 ;  /* 0x000000282b337221 */ /* 0x001fe40000000000 */
[----:B-1----:R-:W-:-:S02]  /*1f70*/  FADD R44, R41, R44 ;  /* 0x0000002c292c7221 */ /* 0x002fc40000000000 */
[----:B--2---:R-:W-:Y:S02]  /*1f80*/  FADD R65, R45, R46 ;  /* 0x0000002e2d417221 */ /* 0x004fe40000000000 */
[----:B---3--:R-:W-:Y:S01]  /*1f90*/  FADD R40, R47, R36 ;  /* 0x000000242f287221 */ /* 0x008fe20000000000 */
[----:B------:R-:W-:Y:S04]  /*1fa0*/  @!P6 STS [R10+0x1000], R51 ;  /* 0x001000330a00e388 */ /* 0x000fe80000000800 */
[----:B------:R-:W-:Y:S04]  /*1fb0*/  @!P6 STS [R11+0x1000], R44 ;  /* 0x0010002c0b00e388 */ /* 0x000fe80000000800 */
[----:B------:R-:W-:Y:S04]  /*1fc0*/  @!P6 STS [R12+0x1000], R65 ;  /* 0x001000410c00e388 */ /* 0x000fe80000000800 */
[----:B------:R-:W-:Y:S04]  /*1fd0*/  @!P6 STS [R13+0x1000], R40 ;  /* 0x001000280d00e388 */ /* 0x000fe80000000800 */
[----:B------:R-:W-:Y:S06]  /*1fe0*/  BAR.SYNC.DEFER_BLOCKING 0x0 ;  /* 0x0000000000007b1d */ /* 0x000fec0000010000 */
[----:B------:R-:W0:Y:S04]  /*1ff0*/  LDS R38, [R85.X4+0x1000] ;  /* 0x0010000055267984 */ /* 0x000e280000004800 */
[----:B0-----:R-:W0:Y:S02]  /*2000*/  SHFL.BFLY PT, R37, R38, 0x2, 0x1f ;  /* 0x0c401f0026257f89 */ /* 0x001e2400000e0000 */
[----:B0-----:R-:W-:-:S05]  /*2010*/  FADD R39, R38, R37 ;  /* 0x0000002526277221 */ /* 0x001fca0000000000 */
[----:B------:R-:W0:Y:S02]  /*2020*/  SHFL.BFLY PT, R36, R39, 0x1, 0x1f ;  /* 0x0c201f0027247f89 */ /* 0x000e2400000e0000 */
[----:B0-----:R-:W-:-:S05]  /*2030*/  FADD R50, R39, R36 ;  /* 0x0000002427327221 */ /* 0x001fca0000000000 */
[----:B------:R0:W-:Y:S01]  /*2040*/  @!P6 STS [R85.X4+0x1000], R50 ;  /* 0x001000325500e388 */ /* 0x0001e20000004800 */
[----:B------:R-:W-:-:S03]  /*2050*/  IMAD.WIDE R36, R22, 0x2, R118 ;  /* 0x0000000216247825 */ /* 0x000fc600078e0276 */
[----:B------:R-:W-:Y:S01]  /*2060*/  BAR.SYNC.DEFER_BLOCKING 0x0 ;  /* 0x0000000000007b1d */ /* 0x000fe20000010000 */
[----:B------:R-:W-:-:S04]  /*2070*/  IMAD.WIDE R46, R22, 0x2, R116 ;  /* 0x00000002162e7825 */ /* 0x000fc800078e0274 */
[----:B------:R-:W-:-:S04]  /*2080*/  IMAD.WIDE R44, R22, 0x2, R114 ;  /* 0x00000002162c7825 */ /* 0x000fc800078e0272 */
[----:B------:R-:W-:-:S04]  /*2090*/  IMAD.WIDE R42, R22, 0x2, R110 ;  /* 0x00000002162a7825 */ /* 0x000fc800078e026e */
[----:B------:R-:W-:-:S04]  /*20a0*/  IMAD.WIDE R40, R22, 0x2, R106 ;  /* 0x0000000216287825 */ /* 0x000fc800078e026a */
[----:B------:R-:W-:-:S04]  /*20b0*/  IMAD.WIDE R48, R22, 0x2, R120 ;  /* 0x0000000216307825 */ /* 0x000fc800078e0278 */
[C---:B------:R-:W-:Y:S01]  /*20c0*/  IMAD.WIDE R38, R22.reuse, 0x2, R104 ;  /* 0x0000000216267825 */ /* 0x040fe200078e0268 */
[----:B------:R1:W2:Y:S03]  /*20d0*/  LDG.E.U16 R65, [R36.64] ;  /* 0x0000000624417981 */ /* 0x0002a6000c1e1500 */
[C---:B0-----:R-:W-:Y:S01]  /*20e0*/  IMAD.WIDE R50, R22.reuse, 0x2, R100 ;  /* 0x0000000216327825 */ /* 0x041fe200078e0264 */
[----:B------:R0:W3:Y:S04]  /*20f0*/  LDG.E.U16 R66, [R46.64] ;  /* 0x000000062e427981 */ /* 0x0000e8000c1e1500 */
[----:B------:R4:W5:Y:S01]  /*2100*/  LDG.E.U16 R67, [R44.64] ;  /* 0x000000062c437981 */ /* 0x000962000c1e1500 */
[----:B-1----:R-:W-:-:S03]  /*2110*/  IMAD.WIDE R36, R22, 0x2, R102 ;  /* 0x0000000216247825 */ /* 0x002fc600078e0266 */
[----:B------:R1:W2:Y:S01]  /*2120*/  LDG.E.U16 R74, [R42.64] ;  /* 0x000000062a4a7981 */ /* 0x0002a2000c1e1500 */
[----:B0-----:R-:W-:-:S03]  /*2130*/  IMAD.WIDE R46, R22, 0x2, R96 ;  /* 0x00000002162e7825 */ /* 0x001fc600078e0260 */
[----:B------:R0:W5:Y:S01]  /*2140*/  LDG.E.U16 R157, [R40.64] ;  /* 0x00000006289d7981 */ /* 0x000162000c1e1500 */
[----:B----4-:R-:W-:-:S03]  /*2150*/  IMAD.WIDE R44, R22, 0x2, R92 ;  /* 0x00000002162c7825 */ /* 0x010fc600078e025c */
[----:B------:R4:W5:Y:S01]  /*2160*/  LDG.E.U16 R64, [R48.64] ;  /* 0x0000000630407981 */ /* 0x000962000c1e1500 */
[----:B-1----:R-:W-:-:S03]  /*2170*/  IMAD.WIDE R42, R22, 0x2, R88 ;  /* 0x00000002162a7825 */ /* 0x002fc600078e0258 */
[----:B------:R1:W5:Y:S01]  /*2180*/  LDG.E.U16 R130, [R38.64] ;  /* 0x0000000626827981 */ /* 0x000362000c1e1500 */
[----:B0-----:R-:W-:-:S03]  /*2190*/  IMAD.WIDE R40, R22, 0x2, R94 ;  /* 0x0000000216287825 */ /* 0x001fc600078e025e */
[----:B------:R0:W5:Y:S01]  /*21a0*/  LDG.E.U16 R161, [R36.64] ;  /* 0x0000000624a17981 */ /* 0x000162000c1e1500 */
[----:B----4-:R-:W-:-:S03]  /*21b0*/  IMAD.WIDE R48, R22, 0x2, R98 ;  /* 0x0000000216307825 */ /* 0x010fc600078e0262 */
[----:B------:R-:W4:Y:S01]  /*21c0*/  LDG.E.U16 R50, [R50.64] ;  /* 0x0000000632327981 */ /* 0x000f22000c1e1500 */
[----:B-1----:R-:W-:-:S03]  /*21d0*/  IMAD.WIDE R38, R22, 0x2, R90 ;  /* 0x0000000216267825 */ /* 0x002fc600078e025a */
[----:B------:R-:W4:Y:S01]  /*21e0*/  LDG.E.U16 R46, [R46.64] ;  /* 0x000000062e2e7981 */ /* 0x000f22000c1e1500 */
[----:B0-----:R-:W-:-:S03]  /*21f0*/  IMAD.WIDE R36, R22, 0x2, R86 ;  /* 0x0000000216247825 */ /* 0x001fc600078e0256 */
[----:B------:R0:W4:Y:S04]  /*2200*/  LDG.E.U16 R44, [R44.64] ;  /* 0x000000062c2c7981 */ /* 0x000128000c1e1500 */
[----:B------:R-:W4:Y:S04]  /*2210*/  LDG.E.U16 R42, [R42.64] ;  /* 0x000000062a2a7981 */ /* 0x000f28000c1e1500 */
[----:B------:R-:W4:Y:S04]  /*2220*/  LDG.E.U16 R163, [R48.64] ;  /* 0x0000000630a37981 */ /* 0x000f28000c1e1500 */
[----:B------:R1:W4:Y:S04]  /*2230*/  LDG.E.U16 R41, [R40.64] ;  /* 0x0000000628297981 */ /* 0x000328000c1e1500 */
[----:B------:R-:W4:Y:S04]  /*2240*/  LDG.E.U16 R165, [R38.64] ;  /* 0x0000000626a57981 */ /* 0x000f28000c1e1500 */
[----:B------:R-:W4:Y:S01]  /*2250*/  LDG.E.U16 R162, [R36.64] ;  /* 0x0000000624a27981 */ /* 0x000f22000c1e1500 */
[----:B------:R-:W-:-:S02]  /*2260*/  F2FP.PACK_AB R158, R131, R158 ;  /* 0x0000009e839e723e */ /* 0x000fc400000000ff */
[----:B------:R-:W-:Y:S01]  /*2270*/  F2FP.PACK_AB R156, R75, R156 ;  /* 0x0000009c4b9c723e */ /* 0x000fe200000000ff */
[----:B------:R-:W-:Y:S01]  /*2280*/  LDS R131, [R84.X4+0x1000] ;  /* 0x0010000054837984 */ /* 0x000fe20000004800 */
[----:B------:R-:W-:Y:S02]  /*2290*/  F2FP.PACK_AB R159, R72, R159 ;  /* 0x0000009f489f723e */ /* 0x000fe400000000ff */
[----:B0-----:R-:W-:Y:S01]  /*22a0*/  F2FP.PACK_AB R45, R69, R160 ;  /* 0x000000a0452d723e */ /* 0x001fe200000000ff */
[----:B------:R-:W-:Y:S04]  /*22b0*/  LDS R72, [R8.X16+0x1000] ;  /* 0x0010000008487984 */ /* 0x000fe8000000c800 */
[----:B------:R-:W-:Y:S04]  /*22c0*/  LDS R69, [R7.X16+0x1000] ;  /* 0x0010000007457984 */ /* 0x000fe8000000c800 */
[----:B------:R-:W-:Y:S04]  /*22d0*/  LDS R75, [R9.X16+0x1000] ;  /* 0x00100000094b7984 */ /* 0x000fe8000000c800 */
[----:B------:R-:W-:Y:S01]  /*22e0*/  BAR.SYNC.DEFER_BLOCKING 0x0 ;  /* 0x0000000000007b1d */ /* 0x000fe20000010000 */
[----:B-1----:R-:W-:Y:S01]  /*22f0*/  FADD R40, -R68, R113 ;  /* 0x0000007144287221 */ /* 0x002fe20000000100 */
[----:B------:R-:W-:-:S04]  /*2300*/  UIADD3 UR4, UP0, UR4, 0x20, URZ ;  /* 0x0000002004047890 */ /* 0x000fc8000ff1e03f */
[----:B------:R-:W-:Y:S02]  /*2310*/  UIADD3.X UR5, URZ, UR5, URZ, UP0, !UPT ;  /* 0x000000053f057290 */ /* 0x000fe400087fe43f */
[----:B------:R-:W-:Y:S02]  /*2320*/  ISETP.LE.U32.AND P0, PT, R79, UR4, PT ;  /* 0x000000044f007c0c */ /* 0x000fe4000bf03070 */
[----:B------:R-:W-:Y:S01]  /*2330*/  MOV R113, R68 ;  /* 0x0000004400717202 */ /* 0x000fe20000000f00 */
[----:B---3--:R-:W-:Y:S04]  /*2340*/  STS.U16 [R81+0x1200], R66 ;  /* 0x0012004251007388 */ /* 0x008fe80000000400 */
[----:B--2---:R0:W-:Y:S04]  /*2350*/  STS.U16 [R81+0x1400], R74 ;  /* 0x0014004a51007388 */ /* 0x0041e80000000400 */
[----:B-----5:R-:W-:Y:S04]  /*2360*/  STS.U16 [R81+0x1000], R64 ;  /* 0x0010004051007388 */ /* 0x020fe80000000400 */
[----:B------:R-:W-:Y:S04]  /*2370*/  STS.U16 [R81+0x1600], R130 ;  /* 0x0016008251007388 */ /* 0x000fe80000000400 */
[----:B----4-:R-:W-:Y:S04]  /*2380*/  STS.U16 [R81+0x1800], R50 ;  /* 0x0018003251007388 */ /* 0x010fe80000000400 */
[----:B------:R-:W-:Y:S04]  /*2390*/  STS.U16 [R81+0x1a00], R46 ;  /* 0x001a002e51007388 */ /* 0x000fe80000000400 */
[----:B------:R1:W-:Y:S04]  /*23a0*/  STS.U16 [R81+0x1c00], R44 ;  /* 0x001c002c51007388 */ /* 0x0003e80000000400 */
[----:B------:R-:W-:Y:S04]  /*23b0*/  STS.U16 [R81+0x1e00], R42 ;  /* 0x001e002a51007388 */ /* 0x000fe80000000400 */
        /* <DEDUP_REMOVED lines=8> */
[----:B------:R-:W-:Y:S04]  /*2440*/  STS [R14+0x2000], R158 ;  /* 0x0020009e0e007388 */ /* 0x000fe80000000800 */
[----:B------:R-:W-:Y:S04]  /*2450*/  STS [R14+0x2200], R156 ;  /* 0x0022009c0e007388 */ /* 0x000fe80000000800 */
[----:B------:R-:W-:Y:S04]  /*2460*/  STS [R14+0x2400], R159 ;  /* 0x0024009f0e007388 */ /* 0x000fe80000000800 */
[----:B------:R-:W-:Y:S04]  /*2470*/  STS [R14+0x2600], R45 ;  /* 0x0026002d0e007388 */ /* 0x000fe80000000800 */
[----:B------:R-:W-:Y:S01]  /*2480*/  BAR.SYNC.DEFER_BLOCKING 0x0 ;  /* 0x0000000000007b1d */ /* 0x000fe20000010000 */
[----:B0-----:R-:W-:-:S02]  /*2490*/  FMUL R74, R40, 1.4426950216293334961 ;  /* 0x3fb8aa3b284a7820 */ /* 0x001fc40000400000 */
[----:B-1----:R-:W-:-:S04]  /*24a0*/  FADD R44, -R71, R112 ;  /* 0x00000070472c7221 */ /* 0x002fc80000000100 */
[----:B------:R-:W-:Y:S02]  /*24b0*/  FMUL R112, R44, 1.4426950216293334961 ;  /* 0x3fb8aa3b2c707820 */ /* 0x000fe40000400000 */
[----:B------:R-:W-:Y:S01]  /*24c0*/  FADD R44, -R73, R108 ;  /* 0x0000006c492c7221 */ /* 0x000fe20000000100 */
[----:B------:R-:W-:Y:S04]  /*24d0*/  LDSM.16.M88.4 R48, [R29+0x2000] ;  /* 0x002000001d30783b */ /* 0x000fe80000000200 */
[----:B------:R-:W0:Y:S04]  /*24e0*/  LDSM.16.M88.4 R36, [R17+0x1000] ;  /* 0x001000001124783b */ /* 0x000e280000000200 */
[----:B------:R-:W1:Y:S01]  /*24f0*/  LDSM.16.M88.4 R40, [R17+0x1800] ;  /* 0x001800001128783b */ /* 0x000e620000000200 */
[----:B------:R-:W-:Y:S01]  /*2500*/  FMUL R108, R44, 1.4426950216293334961 ;  /* 0x3fb8aa3b2c6c7820 */ /* 0x000fe20000400000 */
[----:B------:R-:W2:Y:S02]  /*2510*/  MUFU.EX2 R74, R74 ;  /* 0x0000004a004a7308 */ /* 0x000ea40000000800 */
[----:B------:R-:W3:Y:S06]  /*2520*/  LDSM.16.M88.4 R44, [R29+0x2400] ;  /* 0x002400001d2c783b */ /* 0x000eec0000000200 */
[----:B------:R-:W4:Y:S01]  /*2530*/  MUFU.EX2 R112, R112 ;  /* 0x0000007000707308 */ /* 0x000f220000000800 */
[----:B------:R-:W-:-:S04]  /*2540*/  FADD R64, -R70, R109 ;  /* 0x0000006d46407221 */ /* 0x000fc80000000100 */
[----:B------:R-:W-:Y:S02]  /*2550*/  FMUL R109, R64, 1.4426950216293334961 ;  /* 0x3fb8aa3b406d7820 */ /* 0x000fe40000400000 */
[----:B------:R-:W5:Y:S01]  /*2560*/  LDSM.16.M88.4 R64, [R25+0x2000] ;  /* 0x002000001940783b */ /* 0x000f620000000200 */
[C---:B--2---:R-:W-:Y:S01]  /*2570*/  FMUL R56, R74.reuse, R56 ;  /* 0x000000384a387220 */ /* 0x044fe20000400000 */
[----:B------:R-:W2:Y:S01]  /*2580*/  MUFU.EX2 R108, R108 ;  /* 0x0000006c006c7308 */ /* 0x000ea20000000800 */
[C---:B------:R-:W-:Y:S02]  /*2590*/  FMUL R57, R74.reuse, R57 ;  /* 0x000000394a397220 */ /* 0x040fe40000400000 */
[C---:B------:R-:W-:Y:S02]  /*25a0*/  FMUL R60, R74.reuse, R60 ;  /* 0x0000003c4a3c7220 */ /* 0x040fe40000400000 */
[----:B------:R-:W-:Y:S02]  /*25b0*/  FMUL R61, R74, R61 ;  /* 0x0000003d4a3d7220 */ /* 0x000fe40000400000 */
[C---:B----4-:R-:W-:Y:S01]  /*25c0*/  FMUL R58, R112.reuse, R58 ;  /* 0x0000003a703a7220 */ /* 0x050fe20000400000 */
[----:B------:R-:W4:Y:S01]  /*25d0*/  MUFU.EX2 R109, R109 ;  /* 0x0000006d006d7308 */ /* 0x000f220000000800 */
[----:B------:R-:W-:-:S02]  /*25e0*/  FMUL R59, R112, R59 ;  /* 0x0000003b703b7220 */ /* 0x000fc40000400000 */
[C---:B------:R-:W-:Y:S02]  /*25f0*/  FMUL R62, R112.reuse, R62 ;  /* 0x0000003e703e7220 */ /* 0x040fe40000400000 */
[----:B------:R-:W-:-:S03]  /*2600*/  FMUL R63, R112, R63 ;  /* 0x0000003f703f7220 */ /* 0x000fc60000400000 */
[C---:B0-----:R-:W-:Y:S08]  /*2610*/  HMMA.16816.F32 R56, R48.reuse, R36, R56 ;  /* 0x000000243038723c */ /* 0x041ff00000001838 */
[----:B-1----:R-:W-:Y:S01]  /*2620*/  HMMA.16816.F32 R60, R48, R40, R60 ;  /* 0x00000028303c723c */ /* 0x002fe2000000183c */
[----:B------:R-:W0:Y:S01]  /*2630*/  LDSM.16.M88.4 R48, [R25+0x2400] ;  /* 0x002400001930783b */ /* 0x000e220000000200 */
[----:B--2---:R-:W-:-:S02]  /*2640*/  FMUL R52, R108, R52 ;  /* 0x000000346c347220 */ /* 0x004fc40000400000 */
[C---:B------:R-:W-:Y:S02]  /*2650*/  FMUL R53, R108.reuse, R53 ;  /* 0x000000356c357220 */ /* 0x040fe40000400000 */
[C---:B----4-:R-:W-:Y:S02]  /*2660*/  FMUL R54, R109.reuse, R54 ;  /* 0x000000366d367220 */ /* 0x050fe40000400000 */
[C---:B------:R-:W-:Y:S02]  /*2670*/  FMUL R55, R109.reuse, R55 ;  /* 0x000000376d377220 */ /* 0x040fe40000400000 */
[C---:B------:R-:W-:Y:S02]  /*2680*/  FMUL R32, R108.reuse, R32 ;  /* 0x000000206c207220 */ /* 0x040fe40000400000 */
[----:B------:R-:W-:Y:S02]  /*2690*/  FMUL R33, R108, R33 ;  /* 0x000000216c217220 */ /* 0x000fe40000400000 */
[----:B------:R-:W-:-:S02]  /*26a0*/  FMUL R34, R109, R34 ;  /* 0x000000226d227220 */ /* 0x000fc40000400000 */
[----:B------:R-:W-:Y:S01]  /*26b0*/  FMUL R35, R109, R35 ;  /* 0x000000236d237220 */ /* 0x000fe20000400000 */
[C---:B---3--:R-:W-:Y:S08]  /*26c0*/  HMMA.16816.F32 R52, R44.reuse, R36, R52 ;  /* 0x000000242c34723c */ /* 0x048ff00000001834 */
[----:B------:R-:W-:Y:S01]  /*26d0*/  HMMA.16816.F32 R32, R44, R40, R32 ;  /* 0x000000282c20723c */ /* 0x000fe20000001820 */
[----:B------:R-:W-:-:S05]  /*26e0*/  IMAD.U32 R37, RZ, RZ, UR5 ;  /* 0x00000005ff257e24 */ /* 0x000fca000f8e00ff */
[----:B------:R-:W-:Y:S01]  /*26f0*/  ISETP.GE.U32.AND.EX P0, PT, R37, RZ, PT, P0 ;  /* 0x000000ff2500720c */ /* 0x000fe20003f06100 */
[----:B------:R-:W-:Y:S01]  /*2700*/  IMAD.MOV.U32 R36, RZ, RZ, 0x20 ;  /* 0x00000020ff247424 */ /* 0x000fe200078e00ff */
[----:B-----5:R-:W-:Y:S01]  /*2710*/  HMMA.16816.F32 R56, R64, R38, R56 ;  /* 0x000000264038723c */ /* 0x020fe20000001838 */
[----:B------:R-:W-:Y:S02]  /*2720*/  FFMA R4, R112, R4, R69 ;  /* 0x0000000470047223 */ /* 0x000fe40000000045 */
[----:B------:R-:W-:Y:S02]  /*2730*/  FFMA R31, R108, R31, R72 ;  /* 0x0000001f6c1f7223 */ /* 0x000fe40000000048 */
[----:B------:R-:W-:-:S03]  /*2740*/  FFMA R30, R109, R30, R75 ;  /* 0x0000001e6d1e7223 */ /* 0x000fc6000000004b */
[----:B------:R-:W-:Y:S01]  /*2750*/  HMMA.16816.F32 R60, R64, R42, R60 ;  /* 0x0000002a403c723c */ /* 0x000fe2000000183c */
[C---:B------:R-:W-:Y:S01]  /*2760*/  IMAD R22, R36.reuse, c[0x0][0x1b4], R22 ;  /* 0x00006d0024167a24 */ /* 0x040fe200078e0216 */
[----:B------:R-:W-:Y:S01]  /*2770*/  MOV R109, R70 ;  /* 0x00000046006d7202 */ /* 0x000fe20000000f00 */
[----:B------:R-:W-:Y:S02]  /*2780*/  IMAD R23, R36, c[0x0][0x1a4], R23 ;  /* 0x0000690024177a24 */ /* 0x000fe400078e0217 */
[----:B------:R-:W-:-:S03]  /*2790*/  FFMA R76, R74, R76, R131 ;  /* 0x0000004c4a4c7223 */ /* 0x000fc60000000083 */
[----:B0-----:R-:W-:Y:S01]  /*27a0*/  HMMA.16816.F32 R52, R48, R38, R52 ;  /* 0x000000263034723c */ /* 0x001fe20000001834 */
[----:B------:R-:W-:Y:S02]  /*27b0*/  IMAD.MOV.U32 R112, RZ, RZ, R71 ;  /* 0x000000ffff707224 */ /* 0x000fe400078e0047 */
[----:B------:R-:W-:-:S05]  /*27c0*/  IMAD.MOV.U32 R108, RZ, RZ, R73 ;  /* 0x000000ffff6c7224 */ /* 0x000fca00078e0049 */
[----:B------:R-:W-:Y:S01]  /*27d0*/  HMMA.16816.F32 R32, R48, R42, R32 ;  /* 0x0000002a3020723c */ /* 0x000fe20000001820 */
[----:B------:R-:W-:Y:S01]  /*27e0*/  @P0 CALL.REL.NOINC `(.L_x_0) ;  /* 0x0000001000000944 */ /* 0x000fe20003c00000 */
[----:B------:R-:W-:Y:S06]  /*27f0*/  BRA `(.L_x_1) ;  /* 0xffffebc000007947 */ /* 0x000fec000383ffff */
.L_x_0:
[----:B------:R-:W-:-:S05]  /*2800*/  NOP ;  /* 0x0000000000007918 */ /* 0x000fca0000000000 */
[----:B------:R-:W-:Y:S01]  /*2810*/  IMAD.MOV.U32 R50, RZ, RZ, c[0x0][0x1c8] ;  /* 0x00007200ff327624 */ /* 0x000fe200078e00ff */
[----:B------:R-:W-:Y:S01]  /*2820*/  SGXT R5, R5, 0x1 ;  /* 0x000000010505781a */ /* 0x000fe20000000200 */
[----:B------:R-:W-:Y:S01]  /*2830*/  IMAD R82, R82, c[0x0][0x1c8], RZ ;  /* 0x0000720052527a24 */ /* 0x000fe200078e02ff */
[--C-:B------:R-:W-:Y:S01]  /*2840*/  SHF.R.S32.HI R3, RZ, 0x3, R0.reuse ;  /* 0x00000003ff037819 */ /* 0x100fe20000011400 */
[----:B------:R-:W-:Y:S01]  /*2850*/  IMAD.SHL.U32 R8, R0, 0x4, RZ ;  /* 0x0000000400087824 */ /* 0x000fe200078e00ff */
[----:B------:R-:W-:Y:S01]  /*2860*/  SHF.R.U32.HI R7, RZ, 0x1, R0 ;  /* 0x00000001ff077819 */ /* 0x000fe20000011600 */
[----:B------:R-:W-:Y:S01]  /*2870*/  IMAD.MOV.U32 R90, RZ, RZ, R76 ;  /* 0x000000ffff5a7224 */ /* 0x000fe200078e004c */
[C---:B------:R-:W-:Y:S01]  /*2880*/  LEA R9, R50.reuse, R82, 0x2 ;  /* 0x0000005232097211 */ /* 0x040fe200078e10ff */
[----:B------:R-:W-:Y:S01]  /*2890*/  IMAD.MOV.U32 R88, RZ, RZ, R56 ;  /* 0x000000ffff587224 */ /* 0x000fe200078e0038 */
[----:B------:R-:W-:Y:S01]  /*28a0*/  LOP3.LUT R5, R5, 0x804, RZ, 0xc0, !PT ;  /* 0x0000080405057812 */ /* 0x000fe200078ec0ff */
[----:B------:R-:W-:Y:S01]  /*28b0*/  IMAD.MOV.U32 R76, RZ, RZ, R61 ;  /* 0x000000ffff4c7224 */ /* 0x000fe200078e003d */
[----:B------:R-:W-:Y:S01]  /*28c0*/  SGXT R3, R3, 0x1 ;  /* 0x000000010303781a */ /* 0x000fe20000000200 */
[----:B------:R-:W-:Y:S01]  /*28d0*/  IMAD R11, R50, 0x4, R9 ;  /* 0x00000004320b7824 */ /* 0x000fe200078e0209 */
[----:B------:R-:W-:Y:S01]  /*28e0*/  LOP3.LUT R13, R7, 0xc, RZ, 0xc0, !PT ;  /* 0x0000000c070d7812 */ /* 0x000fe200078ec0ff */
[----:B------:R-:W-:Y:S01]  /*28f0*/  IMAD.MOV.U32 R72, RZ, RZ, R63 ;  /* 0x000000ffff487224 */ /* 0x000fe200078e003f */
[----:B------:R-:W-:Y:S01]  /*2900*/  LOP3.LUT R15, R5, 0x80, R8, 0xf8, !PT ;  /* 0x00000080050f7812 */ /* 0x000fe200078ef808 */
[----:B------:R-:W-:Y:S01]  /*2910*/  IMAD R5, R2, c[0x0][0x1c0], RZ ;  /* 0x0000700002057a24 */ /* 0x000fe200078e02ff */
[----:B------:R-:W-:Y:S01]  /*2920*/  LEA R12, R50, R11, 0x2 ;  /* 0x0000000b320c7211 */ /* 0x000fe200078e10ff */
[----:B------:R-:W-:Y:S01]  /*2930*/  IMAD R8, R83, c[0x0][0x1c4], RZ ;  /* 0x0000710053087a24 */ /* 0x000fe200078e02ff */
[----:B------:R-:W-:Y:S01]  /*2940*/  LOP3.LUT R7, R3, 0x440, RZ, 0xc0, !PT ;  /* 0x0000044003077812 */ /* 0x000fe200078ec0ff */
[----:B------:R-:W-:Y:S01]  /*2950*/  IMAD R3, R78, 0x10, R13 ;  /* 0x000000104e037824 */ /* 0x000fe200078e020d */
[----:B------:R-:W-:Y:S01]  /*2960*/  LOP3.LUT R77, R77, 0x40, RZ, 0xc0, !PT ;  /* 0x000000404d4d7812 */ /* 0x000fe200078ec0ff */
[----:B------:R-:W-:Y:S01]  /*2970*/  IMAD R13, R50, 0x4, R12 ;  /* 0x00000004320d7824 */ /* 0x000fe200078e020c */
[----:B------:R-:W-:Y:S01]  /*2980*/  MOV R64, R4 ;  /* 0x0000000400407202 */ /* 0x000fe20000000f00 */
[----:B------:R-:W-:Y:S01]  /*2990*/  IMAD R17, R78, 0x8, R7 ;  /* 0x000000084e117824 */ /* 0x000fe200078e0207 */
[----:B------:R-:W-:Y:S01]  /*29a0*/  SHF.L.U32 R7, R5, 0x1, RZ ;  /* 0x0000000105077819 */ /* 0x000fe200000006ff */
[----:B------:R-:W-:Y:S01]  /*29b0*/  IMAD.SHL.U32 R10, R8, 0x2, RZ ;  /* 0x00000002080a7824 */ /* 0x000fe200078e00ff */
[----:B------:R-:W-:Y:S01]  /*29c0*/  MOV R56, R30 ;  /* 0x0000001e00387202 */ /* 0x000fe20000000f00 */
[----:B------:R-:W-:Y:S01]  /*29d0*/  IMAD R14, R50, 0x4, R13 ;  /* 0x00000004320e7824 */ /* 0x000fe200078e020d */
[----:B------:R-:W-:Y:S01]  /*29e0*/  LOP3.LUT R0, R17, 0x40, R0, 0x78, !PT ;  /* 0x0000004011007812 */ /* 0x000fe200078e7800 */
[----:B------:R-:W-:Y:S01]  /*29f0*/  IMAD.HI R5, R5, 0x2, RZ ;  /* 0x0000000205057827 */ /* 0x000fe200078e02ff */
[----:B------:R-:W-:Y:S01]  /*2a00*/  IADD3 R46, P0, P1, R10, c[0x0][0x178], R7 ;  /* 0x00005e000a2e7a10 */ /* 0x000fe2000791e007 */
[----:B------:R-:W-:Y:S01]  /*2a10*/  BAR.SYNC.DEFER_BLOCKING 0x0 ;  /* 0x0000000000007b1d */ /* 0x000fe20000010000 */
[----:B------:R-:W-:Y:S01]  /*2a20*/  LEA R7, R50, R14, 0x2 ;  /* 0x0000000e32077211 */ /* 0x000fe200078e10ff */
[----:B------:R-:W-:Y:S01]  /*2a30*/  IMAD.HI R8, R8, 0x2, RZ ;  /* 0x0000000208087827 */ /* 0x000fe200078e02ff */
[----:B------:R-:W-:-:S02]  /*2a40*/  LEA R38, P2, R11, R46, 0x1 ;  /* 0x0000002e0b267211 */ /* 0x000fc400078408ff */
[----:B------:R-:W-:Y:S01]  /*2a50*/  LOP3.LUT R0, R15, R0, RZ, 0xfc, !PT ;  /* 0x000000000f007212 */ /* 0x000fe200078efcff */
[----:B------:R-:W-:Y:S01]  /*2a60*/  IMAD.IADD R44, R77, 0x1, R6 ;  /* 0x000000014d2c7824 */ /* 0x000fe200078e0206 */
[----:B------:R-:W-:Y:S01]  /*2a70*/  IADD3.X R48, R8, c[0x0][0x17c], R5, P0, P1 ;  /* 0x00005f0008307a10 */ /* 0x000fe200007e2405 */
[----:B------:R-:W-:Y:S01]  /*2a80*/  IMAD R5, R50, 0x4, R7 ;  /* 0x0000000432057824 */ /* 0x000fe200078e0207 */
[CC--:B------:R-:W-:Y:S01]  /*2a90*/  LEA R40, P1, R9.reuse, R46.reuse, 0x1 ;  /* 0x0000002e09287211 */ /* 0x0c0fe200078208ff */
[----:B------:R-:W-:Y:S01]  /*2aa0*/  IMAD.MOV.U32 R78, RZ, RZ, R60 ;  /* 0x000000ffff4e7224 */ /* 0x000fe200078e003c */
[----:B------:R-:W-:Y:S01]  /*2ab0*/  LEA R42, P0, R82, R46, 0x1 ;  /* 0x0000002e522a7211 */ /* 0x000fe200078008ff */
[----:B------:R-:W-:Y:S01]  /*2ac0*/  IMAD.MOV.U32 R60, RZ, RZ, R35 ;  /* 0x000000ffff3c7224 */ /* 0x000fe200078e0023 */
[----:B------:R-:W-:Y:S01]  /*2ad0*/  LEA R6, R50, R5, 0x2 ;  /* 0x0000000532067211 */ /* 0x000fe200078e10ff */
[----:B------:R-:W-:Y:S01]  /*2ae0*/  IMAD.MOV.U32 R66, RZ, RZ, R54 ;  /* 0x000000ffff427224 */ /* 0x000fe200078e0036 */
[-C--:B------:R-:W-:Y:S01]  /*2af0*/  LEA.HI.X.SX32 R41, R9, R48.reuse, 0x1, P1 ;  /* 0x0000003009297211 */ /* 0x080fe200008f0eff */
[----:B------:R-:W-:Y:S01]  /*2b00*/  IMAD.MOV.U32 R63, RZ, RZ, R52 ;  /* 0x000000ffff3f7224 */ /* 0x000fe200078e0034 */
[----:B------:R-:W-:Y:S01]  /*2b10*/  LEA.HI.X.SX32 R43, R82, R48, 0x1, P0 ;  /* 0x00000030522b7211 */ /* 0x000fe200000f0eff */
[----:B------:R-:W-:Y:S01]  /*2b20*/  IMAD R8, R50, 0x4, R6 ;  /* 0x0000000432087824 */ /* 0x000fe200078e0206 */
[----:B------:R-:W-:Y:S01]  /*2b30*/  LEA R36, P0, R12, R46, 0x1 ;  /* 0x0000002e0c247211 */ /* 0x000fe200078008ff */
[----:B------:R-:W-:Y:S01]  /*2b40*/  IMAD.MOV.U32 R86, RZ, RZ, R57 ;  /* 0x000000ffff567224 */ /* 0x000fe200078e0039 */
[----:B------:R-:W-:Y:S01]  /*2b50*/  LEA.HI.X.SX32 R39, R11, R48, 0x1, P2 ;  /* 0x000000300b277211 */ /* 0x000fe200010f0eff */
[----:B------:R-:W-:Y:S01]  /*2b60*/  IMAD R9, R50, 0x4, R8 ;  /* 0x0000000432097824 */ /* 0x000fe200078e0208 */
[----:B------:R-:W-:Y:S01]  /*2b70*/  LEA R28, P1, R13, R46, 0x1 ;  /* 0x0000002e0d1c7211 */ /* 0x000fe200078208ff */
[----:B------:R-:W-:Y:S01]  /*2b80*/  IMAD.MOV.U32 R80, RZ, RZ, R59 ;  /* 0x000000ffff507224 */ /* 0x000fe200078e003b */
[----:B------:R-:W-:-:S02]  /*2b90*/  LEA.HI.X.SX32 R37, R12, R48, 0x1, P0 ;  /* 0x000000300c257211 */ /* 0x000fc400000f0eff */
[C---:B------:R-:W-:Y:S02]  /*2ba0*/  LEA R11, R50.reuse, R9, 0x2 ;  /* 0x00000009320b7211 */ /* 0x040fe400078e10ff */
[----:B------:R-:W-:Y:S02]  /*2bb0*/  LEA.HI.X.SX32 R29, R13, R48, 0x1, P1 ;  /* 0x000000300d1d7211 */ /* 0x000fe400008f0eff */
[-C--:B------:R-:W-:Y:S01]  /*2bc0*/  LEA R24, P0, R7, R46.reuse, 0x1 ;  /* 0x0000002e07187211 */ /* 0x080fe200078008ff */
[----:B------:R-:W-:Y:S01]  /*2bd0*/  IMAD R13, R50, 0x4, R11 ;  /* 0x00000004320d7824 */ /* 0x000fe200078e020b */
[----:B------:R-:W-:Y:S02]  /*2be0*/  LEA R22, P1, R5, R46, 0x1 ;  /* 0x0000002e05167211 */ /* 0x000fe400078208ff */
[----:B------:R-:W-:Y:S02]  /*2bf0*/  LEA.HI.X.SX32 R25, R7, R48, 0x1, P0 ;  /* 0x0000003007197211 */ /* 0x000fe400000f0eff */
[----:B------:R-:W-:-:S02]  /*2c00*/  LEA R26, P2, R14, R46, 0x1 ;  /* 0x0000002e0e1a7211 */ /* 0x000fc400078408ff */
[----:B------:R-:W-:Y:S01]  /*2c10*/  LEA.HI.X.SX32 R23, R5, R48, 0x1, P1 ;  /* 0x0000003005177211 */ /* 0x000fe200008f0eff */
[----:B------:R-:W-:Y:S01]  /*2c20*/  IMAD R5, R50, 0x4, R13 ;  /* 0x0000000432057824 */ /* 0x000fe200078e020d */
[-C--:B------:R-:W-:Y:S02]  /*2c30*/  LEA R18, P0, R8, R46.reuse, 0x1 ;  /* 0x0000002e08127211 */ /* 0x080fe400078008ff */
[C---:B------:R-:W-:Y:S02]  /*2c40*/  LEA R16, P1, R9.reuse, R46, 0x1 ;  /* 0x0000002e09107211 */ /* 0x040fe400078208ff */
[-C--:B------:R-:W-:Y:S02]  /*2c50*/  LEA.HI.X.SX32 R27, R14, R48.reuse, 0x1, P2 ;  /* 0x000000300e1b7211 */ /* 0x080fe400010f0eff */
[-C--:B------:R-:W-:Y:S02]  /*2c60*/  LEA.HI.X.SX32 R19, R8, R48.reuse, 0x1, P0 ;  /* 0x0000003008137211 */ /* 0x080fe400000f0eff */
[----:B------:R-:W-:-:S02]  /*2c70*/  LEA.HI.X.SX32 R17, R9, R48, 0x1, P1 ;  /* 0x0000003009117211 */ /* 0x000fc400008f0eff */
[-C--:B------:R-:W-:Y:S02]  /*2c80*/  LEA R14, P0, R13, R46.reuse, 0x1 ;  /* 0x0000002e0d0e7211 */ /* 0x080fe400078008ff */
[-C--:B------:R-:W-:Y:S02]  /*2c90*/  LEA R12, P1, R5, R46.reuse, 0x1 ;  /* 0x0000002e050c7211 */ /* 0x080fe400078208ff */
[----:B------:R-:W-:Y:S02]  /*2ca0*/  LEA R20, P2, R6, R46, 0x1 ;  /* 0x0000002e06147211 */ /* 0x000fe400078408ff */
[-C--:B------:R-:W-:Y:S02]  /*2cb0*/  LEA.HI.X.SX32 R15, R13, R48.reuse, 0x1, P0 ;  /* 0x000000300d0f7211 */ /* 0x080fe400000f0eff */
[----:B------:R-:W-:Y:S02]  /*2cc0*/  LEA R7, R50, R5, 0x2 ;  /* 0x0000000532077211 */ /* 0x000fe400078e10ff */
[-C--:B------:R-:W-:Y:S01]  /*2cd0*/  LEA.HI.X.SX32 R13, R5, R48.reuse, 0x1, P1 ;  /* 0x00000030050d7211 */ /* 0x080fe200008f0eff */
[----:B------:R-:W-:Y:S01]  /*2ce0*/  FMUL R5, R90, 8388608 ;  /* 0x4b0000005a057820 */ /* 0x000fe20000400000 */
[----:B------:R-:W-:Y:S01]  /*2cf0*/  LEA.HI.X.SX32 R21, R6, R48, 0x1, P2 ;  /* 0x0000003006157211 */ /* 0x000fe200010f0eff */
[----:B------:R-:W-:Y:S01]  /*2d00*/  IMAD R9, R50, 0x4, R7 ;  /* 0x0000000432097824 */ /* 0x000fe200078e0207 */
[----:B------:R-:W-:-:S02]  /*2d10*/  LEA R10, P2, R11, R46, 0x1 ;  /* 0x0000002e0b0a7211 */ /* 0x000fc400078408ff */
[----:B------:R-:W-:Y:S02]  /*2d20*/  FSETP.GEU.AND P1, PT, R90, 1.175494350822287508e-38, PT ;  /* 0x008000005a00780b */ /* 0x000fe40003f2e000 */
[----:B------:R-:W-:Y:S02]  /*2d30*/  LEA.HI.X.SX32 R11, R11, R48, 0x1, P2 ;  /* 0x000000300b0b7211 */ /* 0x000fe400010f0eff */
[----:B------:R-:W-:Y:S01]  /*2d40*/  FSEL R4, R5, R90, !P1 ;  /* 0x0000005a05047208 */ /* 0x000fe20004800000 */
[----:B------:R-:W-:Y:S01]  /*2d50*/  FMUL R5, R64, 8388608 ;  /* 0x4b00000040057820 */ /* 0x000fe20000400000 */
[----:B------:R-:W-:Y:S02]  /*2d60*/  LEA R6, P2, R7, R46, 0x1 ;  /* 0x0000002e07067211 */ /* 0x000fe400078408ff */
[----:B------:R-:W-:Y:S01]  /*2d70*/  MOV R82, R58 ;  /* 0x0000003a00527202 */ /* 0x000fe20000000f00 */
[----:B------:R-:W-:Y:S01]  /*2d80*/  IMAD.MOV.U32 R58, RZ, RZ, R31 ;  /* 0x000000ffff3a7224 */ /* 0x000fe200078e001f */
[----:B------:R-:W-:-:S02]  /*2d90*/  IADD3 R45, R4, -0x3f3504f3, RZ ;  /* 0xc0cafb0d042d7810 */ /* 0x000fc40007ffe0ff */
[----:B------:R-:W-:Y:S02]  /*2da0*/  LEA R8, P3, R9, R46, 0x1 ;  /* 0x0000002e09087211 */ /* 0x000fe400078608ff */
[-C--:B------:R-:W-:Y:S02]  /*2db0*/  LEA.HI.X.SX32 R7, R7, R48.reuse, 0x1, P2 ;  /* 0x0000003007077211 */ /* 0x080fe400010f0eff */
[----:B------:R-:W-:Y:S02]  /*2dc0*/  FSETP.GEU.AND P2, PT, R64, 1.175494350822287508e-38, PT ;  /* 0x008000004000780b */ /* 0x000fe40003f4e000 */
[----:B------:R-:W-:Y:S01]  /*2dd0*/  LOP3.LUT R47, R45, 0xff800000, RZ, 0xc0, !PT ;  /* 0xff8000002d2f7812 */ /* 0x000fe200078ec0ff */
[C---:B------:R-:W-:Y:S01]  /*2de0*/  FMUL R45, R58.reuse, 8388608 ;  /* 0x4b0000003a2d7820 */ /* 0x040fe20000400000 */
[----:B------:R-:W-:Y:S02]  /*2df0*/  LEA.HI.X.SX32 R9, R9, R48, 0x1, P3 ;  /* 0x0000003009097211 */ /* 0x000fe400018f0eff */
[----:B------:R-:W-:Y:S01]  /*2e00*/  FSEL R5, R5, R64, !P2 ;  /* 0x0000004005057208 */ /* 0x000fe20005000000 */
[----:B------:R0:W1:Y:S01]  /*2e10*/  I2F R46, R47 ;  /* 0x0000002f002e7306 */ /* 0x0000620000201400 */
[----:B------:R-:W-:-:S02]  /*2e20*/  FSETP.GEU.AND P3, PT, R58, 1.175494350822287508e-38, PT ;  /* 0x008000003a00780b */ /* 0x000fc40003f6e000 */
[----:B------:R-:W-:Y:S02]  /*2e30*/  IADD3 R31, R5, -0x3f3504f3, RZ ;  /* 0xc0cafb0d051f7810 */ /* 0x000fe40007ffe0ff */
[----:B------:R-:W-:Y:S02]  /*2e40*/  FSEL R30, R45, R58, !P3 ;  /* 0x0000003a2d1e7208 */ /* 0x000fe40005800000 */
[----:B------:R-:W-:Y:S01]  /*2e50*/  LOP3.LUT R48, R31, 0xff800000, RZ, 0xc0, !PT ;  /* 0xff8000001f307812 */ /* 0x000fe200078ec0ff */
[----:B------:R-:W-:Y:S01]  /*2e60*/  FMUL R31, R56, 8388608 ;  /* 0x4b000000381f7820 */ /* 0x000fe20000400000 */
[----:B------:R-:W-:Y:S01]  /*2e70*/  IADD3 R45, R30, -0x3f3504f3, RZ ;  /* 0xc0cafb0d1e2d7810 */ /* 0x000fe20007ffe0ff */
[----:B0-----:R-:W-:Y:S01]  /*2e80*/  IMAD.IADD R47, R4, 0x1, -R47 ;  /* 0x00000001042f7824 */ /* 0x001fe200078e0a2f */
[----:B------:R-:W-:Y:S01]  /*2e90*/  MOV R61, R53 ;  /* 0x00000035003d7202 */ /* 0x000fe20000000f00 */
[----:B------:R-:W-:Y:S01]  /*2ea0*/  IMAD.MOV.U32 R53, RZ, RZ, R33 ;  /* 0x000000ffff357224 */ /* 0x000fe200078e0021 */
[C---:B------:R-:W-:Y:S01]  /*2eb0*/  FSETP.GEU.AND P4, PT, R56.reuse, 1.175494350822287508e-38, PT ;  /* 0x008000003800780b */ /* 0x040fe20003f8e000 */
[----:B------:R0:W2:Y:S01]  /*2ec0*/  I2F R50, R48 ;  /* 0x0000003000327306 */ /* 0x0000a20000201400 */
[----:B------:R-:W-:Y:S01]  /*2ed0*/  FSETP.GT.AND P0, PT, |R56|, 8.50705917302346158658e+37, PT ;  /* 0x7e8000003800780b */ /* 0x000fe20003f04200 */
[----:B------:R-:W-:Y:S01]  /*2ee0*/  FADD R47, R47, -1 ;  /* 0xbf8000002f2f7421 */ /* 0x000fe20000000000 */
[----:B------:R-:W-:-:S02]  /*2ef0*/  FSEL R33, RZ, -23, P2 ;  /* 0xc1b80000ff217808 */ /* 0x000fc40001000000 */
[----:B------:R-:W-:Y:S02]  /*2f00*/  FSETP.GT.AND P2, PT, |R58|, 8.50705917302346158658e+37, PT ;  /* 0x7e8000003a00780b */ /* 0x000fe40003f44200 */
[----:B------:R-:W-:Y:S02]  /*2f10*/  LOP3.LUT R49, R45, 0xff800000, RZ, 0xc0, !PT ;  /* 0xff8000002d317812 */ /* 0x000fe400078ec0ff */
[----:B------:R-:W-:Y:S02]  /*2f20*/  FSEL R45, RZ, -23, P1 ;  /* 0xc1b80000ff2d7808 */ /* 0x000fe40000800000 */
[----:B------:R-:W-:Y:S01]  /*2f30*/  FSEL R31, R31, R56, !P4 ;  /* 0x000000381f1f7208 */ /* 0x000fe20006000000 */
[----:B------:R-:W3:Y:S01]  /*2f40*/  I2F R51, R49 ;  /* 0x0000003100337306 */ /* 0x000ee20000201400 */
[C---:B------:R-:W-:Y:S01]  /*2f50*/  FSETP.GEU.AND P1, PT, |R56|.reuse, 1.175494350822287508e-38, PT ;  /* 0x008000003800780b */ /* 0x040fe20003f2e200 */
[----:B------:R-:W-:Y:S01]  /*2f60*/  @P0 FMUL R56, R56, 0.25 ;  /* 0x3e80000038380820 */ /* 0x000fe20000400000 */
[----:B------:R-:W-:Y:S01]  /*2f70*/  FSEL R35, RZ, -23, P4 ;  /* 0xc1b80000ff237808 */ /* 0x000fe20002000000 */
[----:B------:R-:W-:Y:S01]  /*2f80*/  @P0 FMUL R60, R60, 0.25 ;  /* 0x3e8000003c3c0820 */ /* 0x000fe20000400000 */
[C---:B------:R-:W-:Y:S01]  /*2f90*/  FSETP.GEU.AND P4, PT, |R58|.reuse, 1.175494350822287508e-38, PT ;  /* 0x008000003a00780b */ /* 0x040fe20003f8e200 */
[----:B------:R-:W-:Y:S01]  /*2fa0*/  @P0 FMUL R55, R55, 0.25 ;  /* 0x3e80000037370820 */ /* 0x000fe20000400000 */
[----:B------:R-:W-:Y:S01]  /*2fb0*/  MOV R74, R62 ;  /* 0x0000003e004a7202 */ /* 0x000fe20000000f00 */
[----:B------:R-:W-:Y:S01]  /*2fc0*/  @P2 FMUL R58, R58, 0.25 ;  /* 0x3e8000003a3a2820 */ /* 0x000fe20000400000 */
[----:B------:R-:W-:Y:S01]  /*2fd0*/  MOV R62, R34 ;  /* 0x00000022003e7202 */ /* 0x000fe20000000f00 */
[----:B------:R-:W-:Y:S01]  /*2fe0*/  @P0 FMUL R66, R66, 0.25 ;  /* 0x3e80000042420820 */ /* 0x000fe20000400000 */
[----:B------:R-:W-:Y:S01]  /*2ff0*/  IADD3 R52, R31, -0x3f3504f3, RZ ;  /* 0xc0cafb0d1f347810 */ /* 0x000fe20007ffe0ff */
[----:B------:R-:W-:Y:S01]  /*3000*/  @P2 FMUL R53, R53, 0.25 ;  /* 0x3e80000035352820 */ /* 0x000fe20000400000 */
[----:B------:R-:W-:Y:S01]  /*3010*/  MOV R57, R32 ;  /* 0x0000002000397202 */ /* 0x000fe20000000f00 */
[----:B------:R-:W-:Y:S01]  /*3020*/  @P0 FMUL R62, R62, 0.25 ;  /* 0x3e8000003e3e0820 */ /* 0x000fe20000400000 */
[----:B------:R-:W-:Y:S01]  /*3030*/  LOP3.LUT R52, R52, 0xff800000, RZ, 0xc0, !PT ;  /* 0xff80000034347812 */ /* 0x000fe200078ec0ff */
[----:B------:R-:W-:Y:S01]  /*3040*/  @!P1 FMUL R56, R56, 16777216 ;  /* 0x4b80000038389820 */ /* 0x000fe20000400000 */
[----:B------:R-:W-:Y:S01]  /*3050*/  FSETP.GT.AND P0, PT, |R90|, 8.50705917302346158658e+37, PT ;  /* 0x7e8000005a00780b */ /* 0x000fe20003f04200 */
[----:B------:R-:W-:Y:S01]  /*3060*/  @!P1 FMUL R60, R60, 16777216 ;  /* 0x4b8000003c3c9820 */ /* 0x000fe20000400000 */
[----:B------:R4:W5:Y:S01]  /*3070*/  I2F R54, R52 ;  /* 0x0000003400367306 */ /* 0x0009620000201400 */
[----:B------:R-:W-:Y:S01]  /*3080*/  @!P4 FMUL R58, R58, 16777216 ;  /* 0x4b8000003a3ac820 */ /* 0x000fe20000400000 */
[----:B------:R-:W-:Y:S01]  /*3090*/  FSEL R34, RZ, -23, P3 ;  /* 0xc1b80000ff227808 */ /* 0x000fe20001800000 */
[----:B------:R-:W-:Y:S01]  /*30a0*/  @!P1 FMUL R62, R62, 16777216 ;  /* 0x4b8000003e3e9820 */ /* 0x000fe20000400000 */
[----:B------:R-:W-:Y:S01]  /*30b0*/  FSETP.GEU.AND P3, PT, |R90|, 1.175494350822287508e-38, PT ;  /* 0x008000005a00780b */ /* 0x000fe20003f6e200 */
[----:B------:R-:W-:Y:S01]  /*30c0*/  @!P1 FMUL R55, R55, 16777216 ;  /* 0x4b80000037379820 */ /* 0x000fe20000400000 */
[----:B------:R-:W-:Y:S01]  /*30d0*/  FSETP.GEU.AND P6, PT, |R64|, 1.175494350822287508e-38, PT ;  /* 0x008000004000780b */ /* 0x000fe20003fce200 */
[----:B------:R-:W-:Y:S01]  /*30e0*/  @!P1 FMUL R66, R66, 16777216 ;  /* 0x4b80000042429820 */ /* 0x000fe20000400000 */
[----:B------:R-:W-:Y:S01]  /*30f0*/  FSETP.GT.AND P1, PT, |R64|, 8.50705917302346158658e+37, PT ;  /* 0x7e8000004000780b */ /* 0x000fe20003f24200 */
[----:B-1----:R-:W-:Y:S01]  /*3100*/  FFMA.FTZ R32, R46, 1.1920928955078125e-07, R45 ;  /* 0x340000002e207823 */ /* 0x002fe2000001002d */
[----:B------:R-:W-:Y:S01]  /*3110*/  MOV R67, 0x3dc6b27f ;  /* 0x3dc6b27f00437802 */ /* 0x000fe20000000f00 */
[----:B------:R-:W1:Y:S01]  /*3120*/  MUFU.RCP R45, R56 ;  /* 0x00000038002d7308 */ /* 0x000e620000001000 */
[----:B------:R-:W-:Y:S01]  /*3130*/  @P2 FMUL R57, R57, 0.25 ;  /* 0x3e80000039392820 */ /* 0x000fe20000400000 */
[----:B0-----:R-:W-:Y:S01]  /*3140*/  IADD3 R48, R5, -R48, RZ ;  /* 0x8000003005307210 */ /* 0x001fe20007ffe0ff */
[----:B------:R-:W-:Y:S01]  /*3150*/  @P0 FMUL R90, R90, 0.25 ;  /* 0x3e8000005a5a0820 */ /* 0x000fe20000400000 */
[----:B----4-:R-:W-:Y:S01]  /*3160*/  IADD3 R52, R31, -R52, RZ ;  /* 0x800000341f347210 */ /* 0x010fe20007ffe0ff */
[----:B------:R-:W-:-:S02]  /*3170*/  @!P4 FMUL R53, R53, 16777216 ;  /* 0x4b8000003535c820 */ /* 0x000fc40000400000 */
[----:B------:R-:W-:Y:S01]  /*3180*/  @!P4 FMUL R57, R57, 16777216 ;  /* 0x4b8000003939c820 */ /* 0x000fe20000400000 */
[----:B------:R-:W0:Y:S01]  /*3190*/  MUFU.RCP R46, R58 ;  /* 0x0000003a002e7308 */ /* 0x000e220000001000 */
[----:B------:R-:W-:Y:S02]  /*31a0*/  @P2 FMUL R61, R61, 0.25 ;  /* 0x3e8000003d3d2820 */ /* 0x000fe40000400000 */
[----:B------:R-:W-:Y:S02]  /*31b0*/  @P1 FMUL R64, R64, 0.25 ;  /* 0x3e80000040401820 */ /* 0x000fe40000400000 */
[----:B------:R-:W-:Y:S01]  /*31c0*/  @P2 FMUL R63, R63, 0.25 ;  /* 0x3e8000003f3f2820 */ /* 0x000fe20000400000 */
[----:B------:R-:W-:Y:S01]  /*31d0*/  ISETP.GE.U32.AND P2, PT, R30, 0x7f800000, PT ;  /* 0x7f8000001e00780c */ /* 0x000fe20003f46070 */
[----:B------:R-:W-:Y:S02]  /*31e0*/  @!P3 FMUL R90, R90, 16777216 ;  /* 0x4b8000005a5ab820 */ /* 0x000fe40000400000 */
[----:B--2---:R-:W-:-:S02]  /*31f0*/  FFMA.FTZ R33, R50, 1.1920928955078125e-07, R33 ;  /* 0x3400000032217823 */ /* 0x004fc40000010021 */
[----:B---3--:R-:W-:Y:S01]  /*3200*/  FFMA.FTZ R34, R51, 1.1920928955078125e-07, R34 ;  /* 0x3400000033227823 */ /* 0x008fe20000010022 */
[----:B------:R-:W2:Y:S01]  /*3210*/  MUFU.RCP R59, R90 ;  /* 0x0000005a003b7308 */ /* 0x000ea20000001000 */
[----:B-----5:R-:W-:Y:S02]  /*3220*/  FFMA.FTZ R35, R54, 1.1920928955078125e-07, R35 ;  /* 0x3400000036237823 */ /* 0x020fe40000010023 */
[----:B------:R-:W-:Y:S02]  /*3230*/  @!P6 FMUL R64, R64, 16777216 ;  /* 0x4b8000004040e820 */ /* 0x000fe40000400000 */
[C---:B-1----:R-:W-:Y:S02]  /*3240*/  FMUL R50, R45.reuse, R60 ;  /* 0x0000003c2d327220 */ /* 0x042fe40000400000 */
[C---:B------:R-:W-:Y:S02]  /*3250*/  FMUL R51, R45.reuse, R62 ;  /* 0x0000003e2d337220 */ /* 0x040fe40000400000 */
[----:B------:R-:W-:-:S02]  /*3260*/  FMUL R55, R45, R55 ;  /* 0x000000372d377220 */ /* 0x000fc40000400000 */
[----:B------:R-:W-:Y:S02]  /*3270*/  FMUL R54, R45, R66 ;  /* 0x000000422d367220 */ /* 0x000fe40000400000 */
[----:B0-----:R-:W-:Y:S01]  /*3280*/  FMUL R45, R46, R53 ;  /* 0x000000352e2d7220 */ /* 0x001fe20000400000 */
[----:B------:R-:W-:Y:S01]  /*3290*/  F2FP.PACK_AB R50, R50, R55 ;  /* 0x000000373232723e */ /* 0x000fe200000000ff */
[----:B------:R-:W-:Y:S01]  /*32a0*/  @!P4 FMUL R61, R61, 16777216 ;  /* 0x4b8000003d3dc820 */ /* 0x000fe20000400000 */
[----:B------:R-:W-:Y:S01]  /*32b0*/  F2FP.PACK_AB R51, R51, R54 ;  /* 0x000000363333723e */ /* 0x000fe200000000ff */
[----:B------:R-:W-:Y:S01]  /*32c0*/  @!P4 FMUL R63, R63, 16777216 ;  /* 0x4b8000003f3fc820 */ /* 0x000fe20000400000 */
[----:B------:R-:W-:Y:S01]  /*32d0*/  LOP3.LUT R54, R44, 0x40, RZ, 0x3c, !PT ;  /* 0x000000402c367812 */ /* 0x000fe200078e3cff */
[----:B------:R-:W-:Y:S01]  /*32e0*/  FMUL R53, R46, R57 ;  /* 0x000000392e357220 */ /* 0x000fe20000400000 */
[----:B------:R-:W-:Y:S01]  /*32f0*/  LOP3.LUT R55, R44, 0x44, RZ, 0x3c, !PT ;  /* 0x000000442c377812 */ /* 0x000fe200078e3cff */
[----:B------:R-:W0:Y:S01]  /*3300*/  MUFU.RCP R57, R64 ;  /* 0x0000004000397308 */ /* 0x000e220000001000 */
[C---:B------:R-:W-:Y:S01]  /*3310*/  FMUL R56, R46.reuse, R61 ;  /* 0x0000003d2e387220 */ /* 0x040fe20000400000 */
[----:B------:R-:W-:Y:S01]  /*3320*/  ISETP.GE.U32.AND P4, PT, R5, 0x7f800000, PT ;  /* 0x7f8000000500780c */ /* 0x000fe20003f86070 */
[----:B------:R-:W-:-:S02]  /*3330*/  FMUL R58, R46, R63 ;  /* 0x0000003f2e3a7220 */ /* 0x000fc40000400000 */
[----:B------:R-:W-:Y:S01]  /*3340*/  FFMA.FTZ R46, R47, R67, -0.16845393180847167969 ;  /* 0xbe2c7f302f2e7423 */ /* 0x000fe20000010043 */
[----:B------:R-:W-:Y:S01]  /*3350*/  F2FP.PACK_AB R45, R45, R56 ;  /* 0x000000382d2d723e */ /* 0x000fe200000000ff */
[----:B------:R-:W-:Y:S01]  /*3360*/  @P0 FMUL R76, R76, 0.25 ;  /* 0x3e8000004c4c0820 */ /* 0x000fe20000400000 */
[----:B------:R-:W-:Y:S01]  /*3370*/  F2FP.PACK_AB R53, R53, R58 ;  /* 0x0000003a3535723e */ /* 0x000fe200000000ff */
[----:B------:R-:W-:Y:S01]  /*3380*/  @P0 FMUL R78, R78, 0.25 ;  /* 0x3e8000004e4e0820 */ /* 0x000fe20000400000 */
[----:B------:R-:W-:Y:S01]  /*3390*/  LOP3.LUT R56, R44, 0x4, RZ, 0x3c, !PT ;  /* 0x000000042c387812 */ /* 0x000fe200078e3cff */
[----:B------:R-:W-:Y:S02]  /*33a0*/  @P0 FMUL R86, R86, 0.25 ;  /* 0x3e80000056560820 */ /* 0x000fe40000400000 */
[----:B------:R-:W-:Y:S01]  /*33b0*/  @P0 FMUL R88, R88, 0.25 ;  /* 0x3e80000058580820 */ /* 0x000fe20000400000 */
[----:B------:R-:W-:Y:S01]  /*33c0*/  ISETP.GE.U32.AND P0, PT, R31, 0x7f800000, PT ;  /* 0x7f8000001f00780c */ /* 0x000fe20003f06070 */
[----:B------:R-:W-:-:S02]  /*33d0*/  @P1 FMUL R72, R72, 0.25 ;  /* 0x3e80000048481820 */ /* 0x000fc40000400000 */
[----:B------:R-:W-:Y:S02]  /*33e0*/  @P1 FMUL R74, R74, 0.25 ;  /* 0x3e8000004a4a1820 */ /* 0x000fe40000400000 */
[----:B------:R-:W-:Y:S02]  /*33f0*/  @P1 FMUL R80, R80, 0.25 ;  /* 0x3e80000050501820 */ /* 0x000fe40000400000 */
[----:B------:R-:W-:Y:S01]  /*3400*/  @P1 FMUL R82, R82, 0.25 ;  /* 0x3e80000052521820 */ /* 0x000fe20000400000 */
[----:B------:R-:W-:Y:S01]  /*3410*/  FSETP.NEU.AND P1, PT, R4, RZ, PT ;  /* 0x000000ff0400720b */ /* 0x000fe20003f2d000 */
[----:B------:R-:W-:Y:S02]  /*3420*/  FFMA.FTZ R46, R47, R46, 0.1716887056827545166 ;  /* 0x3e2fcf2a2f2e7423 */ /* 0x000fe4000001002e */
[----:B------:R-:W-:Y:S02]  /*3430*/  @!P3 FMUL R76, R76, 16777216 ;  /* 0x4b8000004c4cb820 */ /* 0x000fe40000400000 */
[----:B------:R-:W-:-:S02]  /*3440*/  @!P3 FMUL R78, R78, 16777216 ;  /* 0x4b8000004e4eb820 */ /* 0x000fc40000400000 */
[----:B------:R-:W-:Y:S02]  /*3450*/  @!P3 FMUL R86, R86, 16777216 ;  /* 0x4b8000005656b820 */ /* 0x000fe40000400000 */
[----:B------:R-:W-:Y:S01]  /*3460*/  @!P3 FMUL R88, R88, 16777216 ;  /* 0x4b8000005858b820 */ /* 0x000fe20000400000 */
[----:B------:R-:W-:Y:S01]  /*3470*/  ISETP.GE.U32.AND P3, PT, R4, 0x7f800000, PT ;  /* 0x7f8000000400780c */ /* 0x000fe20003f66070 */
[----:B------:R-:W-:Y:S02]  /*3480*/  @!P6 FMUL R72, R72, 16777216 ;  /* 0x4b8000004848e820 */ /* 0x000fe40000400000 */
[----:B------:R-:W-:Y:S02]  /*3490*/  @!P6 FMUL R74, R74, 16777216 ;  /* 0x4b8000004a4ae820 */ /* 0x000fe40000400000 */
[----:B------:R-:W-:Y:S02]  /*34a0*/  @!P6 FMUL R80, R80, 16777216 ;  /* 0x4b8000005050e820 */ /* 0x000fe40000400000 */
[----:B------:R-:W-:-:S02]  /*34b0*/  @!P6 FMUL R82, R82, 16777216 ;  /* 0x4b8000005252e820 */ /* 0x000fc40000400000 */
[----:B------:R-:W-:Y:S02]  /*34c0*/  FFMA.FTZ R46, R47, R46, -0.17900948226451873779 ;  /* 0xbe374e432f2e7423 */ /* 0x000fe4000001002e */
[C---:B--2---:R-:W-:Y:S02]  /*34d0*/  FMUL R61, R59.reuse, R76 ;  /* 0x0000004c3b3d7220 */ /* 0x044fe40000400000 */
[C---:B------:R-:W-:Y:S02]  /*34e0*/  FMUL R62, R59.reuse, R78 ;  /* 0x0000004e3b3e7220 */ /* 0x040fe40000400000 */
[C---:B------:R-:W-:Y:S02]  /*34f0*/  FMUL R66, R59.reuse, R86 ;  /* 0x000000563b427220 */ /* 0x040fe40000400000 */
[----:B------:R-:W-:Y:S02]  /*3500*/  FMUL R65, R59, R88 ;  /* 0x000000583b417220 */ /* 0x000fe40000400000 */
[----:B0-----:R-:W-:Y:S01]  /*3510*/  FMUL R59, R57, R72 ;  /* 0x00000048393b7220 */ /* 0x001fe20000400000 */
[----:B------:R-:W-:Y:S01]  /*3520*/  F2FP.PACK_AB R61, R61, R66 ;  /* 0x000000423d3d723e */ /* 0x000fe200000000ff */
[C---:B------:R-:W-:Y:S01]  /*3530*/  FMUL R60, R57.reuse, R74 ;  /* 0x0000004a393c7220 */ /* 0x040fe20000400000 */
[----:B------:R-:W-:Y:S01]  /*3540*/  F2FP.PACK_AB R65, R62, R65 ;  /* 0x000000413e41723e */ /* 0x000fe200000000ff */
[----:B------:R-:W-:-:S02]  /*3550*/  FMUL R63, R57, R82 ;  /* 0x00000052393f7220 */ /* 0x000fc40000400000 */
[----:B------:R-:W-:Y:S01]  /*3560*/  FMUL R64, R57, R80 ;  /* 0x0000005039407220 */ /* 0x000fe20000400000 */
[----:B------:R-:W-:Y:S01]  /*3570*/  STS [R44+0x80], R61 ;  /* 0x0000803d2c007388 */ /* 0x000fe20000000800 */
[----:B------:R-:W-:Y:S01]  /*3580*/  FFMA.FTZ R46, R47, R46, 0.20512372255325317383 ;  /* 0x3e520bf42f2e7423 */ /* 0x000fe2000001002e */
[----:B------:R-:W-:Y:S01]  /*3590*/  F2FP.PACK_AB R60, R60, R63 ;  /* 0x0000003f3c3c723e */ /* 0x000fe200000000ff */
[----:B------:R-:W-:Y:S01]  /*35a0*/  FADD R48, R48, -1 ;  /* 0xbf80000030307421 */ /* 0x000fe20000000000 */
[----:B------:R-:W-:Y:S01]  /*35b0*/  F2FP.PACK_AB R59, R59, R64 ;  /* 0x000000403b3b723e */ /* 0x000fe200000000ff */
[C---:B------:R-:W-:Y:S01]  /*35c0*/  FFMA.FTZ R46, R47.reuse, R46, -0.24046532809734344482 ;  /* 0xbe763c8b2f2e7423 */ /* 0x040fe2000001002e */
[----:B------:R0:W-:Y:S01]  /*35d0*/  STS [R44], R65 ;  /* 0x000000412c007388 */ /* 0x0001e20000000800 */
[----:B------:R-:W-:Y:S02]  /*35e0*/  FADD R52, R52, -1 ;  /* 0xbf80000034347421 */ /* 0x000fe40000000000 */
[----:B------:R-:W-:Y:S01]  /*35f0*/  FFMA.FTZ R46, R47, R46, 0.28857114911079406738 ;  /* 0x3e93bf992f2e7423 */ /* 0x000fe2000001002e */
[----:B------:R-:W-:Y:S01]  /*3600*/  STS [R54+0x400], R60 ;  /* 0x0004003c36007388 */ /* 0x000fe20000000800 */
[----:B------:R-:W-:-:S02]  /*3610*/  IMAD.IADD R49, R30, 0x1, -R49 ;  /* 0x000000011e317824 */ /* 0x000fc400078e0a31 */
[----:B------:R-:W-:Y:S01]  /*3620*/  FFMA.FTZ R46, R47, R46, -0.36067417263984680176 ;  /* 0xbeb8aa492f2e7423 */ /* 0x000fe2000001002e */
[----:B------:R-:W-:Y:S01]  /*3630*/  STS [R54+0x480], R59 ;  /* 0x0004803b36007388 */ /* 0x000fe20000000800 */
[----:B------:R-:W-:Y:S02]  /*3640*/  FADD R49, R49, -1 ;  /* 0xbf80000031317421 */ /* 0x000fe40000000000 */
[----:B------:R-:W-:Y:S01]  /*3650*/  FFMA.FTZ R46, R47, R46, 0.48089820146560668945 ;  /* 0x3ef6384a2f2e7423 */ /* 0x000fe2000001002e */
[----:B------:R-:W-:Y:S01]  /*3660*/  STS [R56+0x800], R53 ;  /* 0x0008003538007388 */ /* 0x000fe20000000800 */
[----:B0-----:R-:W-:Y:S02]  /*3670*/  FFMA.FTZ R44, R49, R67, -0.16845393180847167969 ;  /* 0xbe2c7f30312c7423 */ /* 0x001fe40000010043 */
[----:B------:R-:W-:Y:S01]  /*3680*/  FFMA.FTZ R46, R47, R46, -0.72134751081466674805 ;  /* 0xbf38aa3b2f2e7423 */ /* 0x000fe2000001002e */
[----:B------:R0:W-:Y:S01]  /*3690*/  STS [R56+0x880], R45 ;  /* 0x0008802d38007388 */ /* 0x0001e20000000800 */
[----:B------:R-:W-:-:S02]  /*36a0*/  FFMA.FTZ R44, R49, R44, 0.1716887056827545166 ;  /* 0x3e2fcf2a312c7423 */ /* 0x000fc4000001002c */
[----:B------:R-:W-:Y:S01]  /*36b0*/  FMUL R46, R47, R46 ;  /* 0x0000002e2f2e7220 */ /* 0x000fe20000400000 */
[----:B------:R1:W-:Y:S01]  /*36c0*/  STS [R55+0xc00], R51 ;  /* 0x000c003337007388 */ /* 0x0003e20000000800 */
[----:B------:R-:W-:Y:S02]  /*36d0*/  FFMA.FTZ R44, R49, R44, -0.17900948226451873779 ;  /* 0xbe374e43312c7423 */ /* 0x000fe4000001002c */
[----:B------:R-:W-:Y:S01]  /*36e0*/  FMUL R46, R47, R46 ;  /* 0x0000002e2f2e7220 */ /* 0x000fe20000400000 */
[----:B------:R-:W-:Y:S01]  /*36f0*/  STS [R55+0xc80], R50 ;  /* 0x000c803237007388 */ /* 0x000fe20000000800 */
[----:B------:R-:W-:Y:S02]  /*3700*/  FFMA.FTZ R44, R49, R44, 0.20512372255325317383 ;  /* 0x3e520bf4312c7423 */ /* 0x000fe4000001002c */
[----:B0-----:R-:W-:Y:S01]  /*3710*/  FFMA.FTZ R45, R48, R67, -0.16845393180847167969 ;  /* 0xbe2c7f30302d7423 */ /* 0x001fe20000010043 */
[----:B------:R-:W-:Y:S01]  /*3720*/  BAR.SYNC.DEFER_BLOCKING 0x0 ;  /* 0x0000000000007b1d */ /* 0x000fe20000010000 */
[----:B------:R-:W-:Y:S01]  /*3730*/  FFMA.FTZ R47, R47, 1.4426950216293334961, R46 ;  /* 0x3fb8aa3b2f2f7823 */ /* 0x000fe2000001002e */
[----:B------:R-:W-:Y:S01]  /*3740*/  LOP3.LUT R46, R0, 0x4, RZ, 0x3c, !PT ;  /* 0x00000004002e7812 */ /* 0x000fe200078e3cff */
[----:B------:R-:W-:-:S02]  /*3750*/  FFMA.FTZ R45, R48, R45, 0.1716887056827545166 ;  /* 0x3e2fcf2a302d7423 */ /* 0x000fc4000001002d */
[----:B-1----:R-:W-:Y:S02]  /*3760*/  FFMA.FTZ R51, R52, R67, -0.16845393180847167969 ;  /* 0xbe2c7f3034337423 */ /* 0x002fe40000010043 */
[----:B------:R-:W-:Y:S02]  /*3770*/  FFMA.FTZ R45, R48, R45, -0.17900948226451873779 ;  /* 0xbe374e43302d7423 */ /* 0x000fe4000001002d */
[----:B------:R-:W-:Y:S02]  /*3780*/  FFMA.FTZ R51, R52, R51, 0.1716887056827545166 ;  /* 0x3e2fcf2a34337423 */ /* 0x000fe40000010033 */
[----:B------:R-:W-:Y:S02]  /*3790*/  FFMA.FTZ R45, R48, R45, 0.20512372255325317383 ;  /* 0x3e520bf4302d7423 */ /* 0x000fe4000001002d */
[----:B------:R-:W-:Y:S02]  /*37a0*/  FFMA.FTZ R51, R52, R51, -0.17900948226451873779 ;  /* 0xbe374e4334337423 */ /* 0x000fe40000010033 */
[----:B------:R-:W-:-:S02]  /*37b0*/  FFMA.FTZ R45, R48, R45, -0.24046532809734344482 ;  /* 0xbe763c8b302d7423 */ /* 0x000fc4000001002d */
[----:B------:R-:W-:Y:S02]  /*37c0*/  FFMA.FTZ R51, R52, R51, 0.20512372255325317383 ;  /* 0x3e520bf434337423 */ /* 0x000fe40000010033 */
[----:B------:R-:W-:Y:S02]  /*37d0*/  FFMA.FTZ R45, R48, R45, 0.28857114911079406738 ;  /* 0x3e93bf99302d7423 */ /* 0x000fe4000001002d */
[----:B------:R-:W-:Y:S02]  /*37e0*/  FFMA.FTZ R51, R52, R51, -0.24046532809734344482 ;  /* 0xbe763c8b34337423 */ /* 0x000fe40000010033 */
[----:B------:R-:W-:Y:S01]  /*37f0*/  FFMA.FTZ R45, R48, R45, -0.36067417263984680176 ;  /* 0xbeb8aa49302d7423 */ /* 0x000fe2000001002d */
[----:B------:R-:W0:Y:S01]  /*3800*/  LDS R53, [R0] ;  /* 0x0000000000357984 */ /* 0x000e220000000800 */
[----:B------:R-:W-:Y:S02]  /*3810*/  FFMA.FTZ R51, R52, R51, 0.28857114911079406738 ;  /* 0x3e93bf9934337423 */ /* 0x000fe40000010033 */
[----:B------:R-:W-:Y:S01]  /*3820*/  FFMA.FTZ R45, R48, R45, 0.48089820146560668945 ;  /* 0x3ef6384a302d7423 */ /* 0x000fe2000001002d */
[----:B------:R-:W1:Y:S01]  /*3830*/  LDS R61, [R46] ;  /* 0x000000002e3d7984 */ /* 0x000e620000000800 */
[----:B------:R-:W-:-:S02]  /*3840*/  FFMA.FTZ R51, R52, R51, -0.36067417263984680176 ;  /* 0xbeb8aa4934337423 */ /* 0x000fc40000010033 */
[----:B------:R-:W-:Y:S01]  /*3850*/  FFMA.FTZ R45, R48, R45, -0.72134751081466674805 ;  /* 0xbf38aa3b302d7423 */ /* 0x000fe2000001002d */
[----:B------:R-:W2:Y:S01]  /*3860*/  LDS R55, [R0+0x100] ;  /* 0x0001000000377984 */ /* 0x000ea20000000800 */
[----:B------:R-:W-:Y:S02]  /*3870*/  FFMA.FTZ R51, R52, R51, 0.48089820146560668945 ;  /* 0x3ef6384a34337423 */ /* 0x000fe40000010033 */
[----:B------:R-:W-:Y:S01]  /*3880*/  FMUL R45, R48, R45 ;  /* 0x0000002d302d7220 */ /* 0x000fe20000400000 */
[----:B------:R-:W3:Y:S01]  /*3890*/  LDS R63, [R46+0x100] ;  /* 0x000100002e3f7984 */ /* 0x000ee20000000800 */
[----:B------:R-:W-:Y:S02]  /*38a0*/  FFMA.FTZ R51, R52, R51, -0.72134751081466674805 ;  /* 0xbf38aa3b34337423 */ /* 0x000fe40000010033 */
[----:B------:R-:W-:Y:S01]  /*38b0*/  FMUL R45, R48, R45 ;  /* 0x0000002d302d7220 */ /* 0x000fe20000400000 */
[----:B------:R-:W4:Y:S01]  /*38c0*/  LDS R57, [R0+0x200] ;  /* 0x0002000000397984 */ /* 0x000f220000000800 */
[----:B------:R-:W-:-:S02]  /*38d0*/  FMUL R51, R52, R51 ;  /* 0x0000003334337220 */ /* 0x000fc40000400000 */
[----:B------:R-:W-:Y:S01]  /*38e0*/  FFMA.FTZ R48, R48, 1.4426950216293334961, R45 ;  /* 0x3fb8aa3b30307823 */ /* 0x000fe2000001002d */
[----:B------:R-:W5:Y:S01]  /*38f0*/  LDS R65, [R46+0x200] ;  /* 0x000200002e417984 */ /* 0x000f620000000800 */
[----:B------:R-:W-:Y:S02]  /*3900*/  @P3 IMAD.MOV.U32 R45, RZ, RZ, 0x7f800000 ;  /* 0x7f800000ff2d3424 */ /* 0x000fe400078e00ff */
[----:B------:R-:W-:Y:S01]  /*3910*/  FMUL R51, R52, R51 ;  /* 0x0000003334337220 */ /* 0x000fe20000400000 */
[----:B------:R0:W5:Y:S01]  /*3920*/  LDS R59, [R0+0x300] ;  /* 0x00030000003b7984 */ /* 0x0001620000000800 */
[C---:B------:R-:W-:Y:S02]  /*3930*/  FFMA.FTZ R44, R49.reuse, R44, -0.24046532809734344482 ;  /* 0xbe763c8b312c7423 */ /* 0x040fe4000001002c */
[----:B------:R-:W-:Y:S01]  /*3940*/  FADD R32, R32, R47 ;  /* 0x0000002f20207221 */ /* 0x000fe20000000000 */
[----:B------:R-:W5:Y:S01]  /*3950*/  LDS R67, [R46+0x300] ;  /* 0x000300002e437984 */ /* 0x000f620000000800 */
[----:B------:R-:W-:Y:S01]  /*3960*/  @P3 FFMA.FTZ R32, R4, R45, +INF ;  /* 0x7f80000004203423 */ /* 0x000fe2000001002d */
[----:B------:R-:W-:Y:S01]  /*3970*/  @P0 MOV R4, 0x7f800000 ;  /* 0x7f80000000040802 */ /* 0x000fe20000000f00 */
[----:B------:R-:W-:Y:S01]  /*3980*/  FFMA.FTZ R52, R52, 1.4426950216293334961, R51 ;  /* 0x3fb8aa3b34347823 */ /* 0x000fe20000010033 */
[----:B0-----:R-:W-:Y:S01]  /*3990*/  @P4 MOV R0, 0x7f800000 ;  /* 0x7f80000000004802 */ /* 0x001fe20000000f00 */
[----:B------:R-:W-:Y:S01]  /*39a0*/  FFMA.FTZ R44, R49, R44, 0.28857114911079406738 ;  /* 0x3e93bf99312c7423 */ /* 0x000fe2000001002c */
[----:B------:R-:W-:Y:S01]  /*39b0*/  FSETP.NEU.AND P3, PT, R5, RZ, PT ;  /* 0x000000ff0500720b */ /* 0x000fe20003f6d000 */
[----:B------:R-:W-:-:S02]  /*39c0*/  FADD R33, R33, R48 ;  /* 0x0000003021217221 */ /* 0x000fc40000000000 */
[----:B------:R-:W-:Y:S02]  /*39d0*/  FADD R35, R35, R52 ;  /* 0x0000003423237221 */ /* 0x000fe40000000000 */
[----:B------:R-:W-:Y:S01]  /*39e0*/  @P4 FFMA.FTZ R33, R5, R0, +INF ;  /* 0x7f80000005214423 */ /* 0x000fe20000010000 */
[----:B------:R-:W-:Y:S01]  /*39f0*/  STG.E.U16 [R42.64], R53 ;  /* 0x000000352a007986 */ /* 0x000fe2000c101506 */
[----:B------:R-:W-:Y:S01]  /*3a00*/  @P0 FFMA.FTZ R35, R31, R4, +INF ;  /* 0x7f8000001f230423 */ /* 0x000fe20000010004 */
[----:B------:R-:W-:Y:S01]  /*3a10*/  PRMT R0, R53, 0x7632, R0 ;  /* 0x0000763235007816 */ /* 0x000fe20000000000 */
[----:B------:R-:W-:Y:S01]  /*3a20*/  FFMA.FTZ R44, R49, R44, -0.36067417263984680176 ;  /* 0xbeb8aa49312c7423 */ /* 0x000fe2000001002c */
[----:B-1----:R-:W-:Y:S01]  /*3a30*/  STG.E.U16 [R40.64], R61 ;  /* 0x0000003d28007986 */ /* 0x002fe2000c101506 */
[----:B------:R-:W-:Y:S01]  /*3a40*/  PRMT R4, R61, 0x7632, R4 ;  /* 0x000076323d047816 */ /* 0x000fe20000000004 */
[----:B------:R-:W-:Y:S01]  /*3a50*/  @P2 IMAD.MOV.U32 R45, RZ, RZ, 0x7f800000 ;  /* 0x7f800000ff2d2424 */ /* 0x000fe200078e00ff */
[----:B------:R-:W-:Y:S01]  /*3a60*/  FSETP.NEU.AND P4, PT, R30, RZ, PT ;  /* 0x000000ff1e00720b */ /* 0x000fe20003f8d000 */
[----:B--2---:R-:W-:Y:S01]  /*3a70*/  STG.E.U16 [R38.64], R55 ;  /* 0x0000003726007986 */ /* 0x004fe2000c101506 */
[----:B------:R-:W-:Y:S01]  /*3a80*/  FFMA.FTZ R44, R49, R44, 0.48089820146560668945 ;  /* 0x3ef6384a312c7423 */ /* 0x000fe2000001002c */
[----:B------:R-:W-:-:S02]  /*3a90*/  FSEL R5, R32, -INF , P1 ;  /* 0xff80000020057808 */ /* 0x000fc40000800000 */
[----:B---3--:R-:W-:Y:S01]  /*3aa0*/  STG.E.U16 [R36.64], R63 ;  /* 0x0000003f24007986 */ /* 0x008fe2000c101506 */
[----:B------:R-:W-:Y:S02]  /*3ab0*/  FFMA.FTZ R44, R49, R44, -0.72134751081466674805 ;  /* 0xbf38aa3b312c7423 */ /* 0x000fe4000001002c */
[----:B------:R-:W-:Y:S01]  /*3ac0*/  FFMA R32, R5, 0.69314718246459960938, R68 ;  /* 0x3f31721805207823 */ /* 0x000fe20000000044 */
[----:B----4-:R0:W-:Y:S01]  /*3ad0*/  STG.E.U16 [R28.64], R57 ;  /* 0x000000391c007986 */ /* 0x0101e2000c101506 */
[----:B------:R-:W-:-:S03]  /*3ae0*/  FMUL R44, R49, R44 ;  /* 0x0000002c312c7220 */ /* 0x000fc60000400000 */
[----:B-----5:R1:W-:Y:S01]  /*3af0*/  STG.E.U16 [R26.64], R65 ;  /* 0x000000411a007986 */ /* 0x0203e2000c101506 */
[----:B------:R-:W-:-:S03]  /*3b00*/  FMUL R44, R49, R44 ;  /* 0x0000002c312c7220 */ /* 0x000fc60000400000 */
[----:B------:R2:W-:Y:S01]  /*3b10*/  STG.E.U16 [R24.64], R59 ;  /* 0x0000003b18007986 */ /* 0x0005e2000c101506 */
[----:B------:R-:W-:-:S03]  /*3b20*/  FFMA.FTZ R49, R49, 1.4426950216293334961, R44 ;  /* 0x3fb8aa3b31317823 */ /* 0x000fc6000001002c */
[----:B------:R-:W-:Y:S01]  /*3b30*/  STG.E.U16 [R22.64], R67 ;  /* 0x0000004316007986 */ /* 0x000fe2000c101506 */
[----:B0-----:R-:W-:Y:S01]  /*3b40*/  PRMT R57, R57, 0x7632, R57 ;  /* 0x0000763239397816 */ /* 0x001fe20000000039 */
[----:B------:R-:W-:Y:S02]  /*3b50*/  FADD R34, R34, R49 ;  /* 0x0000003122227221 */ /* 0x000fe40000000000 */
[----:B------:R0:W-:Y:S01]  /*3b60*/  STG.E.U16 [R20.64], R0 ;  /* 0x0000000014007986 */ /* 0x0001e2000c101506 */
[----:B-1----:R-:W-:Y:S01]  /*3b70*/  PRMT R65, R65, 0x7632, R65 ;  /* 0x0000763241417816 */ /* 0x002fe20000000041 */
[----:B------:R-:W-:Y:S01]  /*3b80*/  @P2 FFMA.FTZ R34, R30, R45, +INF ;  /* 0x7f8000001e222423 */ /* 0x000fe2000001002d */
[----:B------:R-:W-:Y:S01]  /*3b90*/  FSETP.NEU.AND P2, PT, R31, RZ, PT ;  /* 0x000000ff1f00720b */ /* 0x000fe20003f4d000 */
[----:B------:R1:W-:Y:S01]  /*3ba0*/  STG.E.U16 [R18.64], R4 ;  /* 0x0000000412007986 */ /* 0x0003e2000c101506 */
[----:B--2---:R-:W-:Y:S02]  /*3bb0*/  PRMT R59, R59, 0x7632, R59 ;  /* 0x000076323b3b7816 */ /* 0x004fe4000000003b */
[----:B------:R-:W-:-:S02]  /*3bc0*/  FSEL R34, R34, -INF , P4 ;  /* 0xff80000022227808 */ /* 0x000fc40002000000 */
[----:B------:R-:W-:Y:S02]  /*3bd0*/  FSEL R35, R35, -INF , P2 ;  /* 0xff80000023237808 */ /* 0x000fe40001000000 */
[----:B0-----:R-:W-:Y:S01]  /*3be0*/  PRMT R21, R55, 0x7632, R21 ;  /* 0x0000763237157816 */ /* 0x001fe20000000015 */
[----:B------:R-:W-:Y:S01]  /*3bf0*/  FFMA R34, R34, 0.69314718246459960938, R73 ;  /* 0x3f31721822227823 */ /* 0x000fe20000000049 */
[----:B------:R-:W-:Y:S01]  /*3c00*/  FSEL R0, R33, -INF , P3 ;  /* 0xff80000021007808 */ /* 0x000fe20001800000 */
[----:B------:R-:W-:Y:S01]  /*3c10*/  FFMA R35, R35, 0.69314718246459960938, R70 ;  /* 0x3f31721823237823 */ /* 0x000fe20000000046 */
[----:B-1----:R-:W-:Y:S01]  /*3c20*/  PRMT R19, R63, 0x7632, R19 ;  /* 0x000076323f137816 */ /* 0x002fe20000000013 */
[----:B------:R0:W-:Y:S01]  /*3c30*/  STG.E.U16 [R16.64], R21 ;  /* 0x0000001510007986 */ /* 0x0001e2000c101506 */
[----:B------:R-:W-:Y:S01]  /*3c40*/  PRMT R4, R67, 0x7632, R4 ;  /* 0x0000763243047816 */ /* 0x000fe20000000004 */
[----:B------:R-:W-:Y:S02]  /*3c50*/  FFMA R33, R0, 0.69314718246459960938, R71 ;  /* 0x3f31721800217823 */ /* 0x000fe40000000047 */
[----:B------:R0:W-:Y:S04]  /*3c60*/  STG.E.U16 [R10.64], R19 ;  /* 0x000000130a007986 */ /* 0x0001e8000c101506 */
[----:B------:R0:W-:Y:S04]  /*3c70*/  STG.E.U16 [R14.64], R57 ;  /* 0x000000390e007986 */ /* 0x0001e8000c101506 */
[----:B------:R0:W-:Y:S04]  /*3c80*/  STG.E.U16 [R12.64], R65 ;  /* 0x000000410c007986 */ /* 0x0001e8000c101506 */
[----:B------:R0:W-:Y:S04]  /*3c90*/  STG.E.U16 [R6.64], R59 ;  /* 0x0000003b06007986 */ /* 0x0001e8000c101506 */
[----:B------:R0:W-:Y:S04]  /*3ca0*/  STG.E.U16 [R8.64], R4 ;  /* 0x0000000408007986 */ /* 0x0001e8000c101506 */
[----:B------:R-:W-:Y:S06]  /*3cb0*/  BAR.SYNC.DEFER_BLOCKING 0x0 ;  /* 0x0000000000007b1d */ /* 0x000fec0000010000 */
[----:B------:R0:W-:Y:S04]  /*3cc0*/  STS.128 [R84.X4], R32 ;  /* 0x0000002054007388 */ /* 0x0001e80000004c00 */
[----:B------:R-:W-:Y:S06]  /*3cd0*/  BAR.SYNC.DEFER_BLOCKING 0x0 ;  /* 0x0000000000007b1d */ /* 0x000fec0000010000 */
[----:B------:R-:W-:Y:S05]  /*3ce0*/  @P5 EXIT ;  /* 0x000000000000594d */ /* 0x000fea0003800000 */
[----:B0-----:R-:W0:Y:S01]  /*3cf0*/  LDS R3, [R3] ;  /* 0x0000000003037984 */ /* 0x001e220000000800 */
[----:B------:R-:W-:Y:S01]  /*3d00*/  IMAD R2, R2, c[0x0][0x1cc], RZ ;  /* 0x0000730002027a24 */ /* 0x000fe200078e02ff */
[C---:B------:R-:W-:Y:S01]  /*3d10*/  SHF.L.U32 R5, R83.reuse, 0x2, RZ ;  /* 0x0000000253057819 */ /* 0x040fe200000006ff */
[----:B------:R-:W-:-:S04]  /*3d20*/  IMAD.HI R83, R83, 0x4, RZ ;  /* 0x0000000453537827 */ /* 0x000fc800078e02ff */
[C---:B------:R-:W-:Y:S02]  /*3d30*/  IMAD.SHL.U32 R4, R2.reuse, 0x4, RZ ;  /* 0x0000000402047824 */ /* 0x040fe400078e00ff */
[----:B------:R-:W-:-:S03]  /*3d40*/  IMAD.HI R2, R2, 0x4, RZ ;  /* 0x0000000402027827 */ /* 0x000fc600078e02ff */
[----:B------:R-:W-:-:S04]  /*3d50*/  IADD3 R4, P0, P1, R5, c[0x0][0x180], R4 ;  /* 0x0000600005047a10 */ /* 0x000fc8000791e004 */
[----:B------:R-:W-:-:S05]  /*3d60*/  IADD3.X R5, R83, c[0x0][0x184], R2, P0, P1 ;  /* 0x0000610053057a10 */ /* 0x000fca00007e2402 */
[----:B0-----:R-:W-:Y:S01]  /*3d70*/  STG.E [R4.64], R3 ;  /* 0x0000000304007986 */ /* 0x001fe2000c101906 */
[----:B------:R-:W-:Y:S05]  /*3d80*/  EXIT ;  /* 0x000000000000794d */ /* 0x000fea0003800000 */
.L_x_2:
[----:B------:R-:W-:-:S00]  /*3d90*/  BRA `(.L_x_2) ;  /* 0xfffffff000007947 */ /* 0x000fc0000383ffff */
[----:B------:R-:W-:-:S00]  /*3da0*/  NOP ;  /* 0x0000000000007918 */ /* 0x000fc00000000000 */
        /* <DEDUP_REMOVED lines=13> */
.L_x_3:


//--------------------- .nv.global.init           --------------------------
	.section	.nv.global.init,"aw",@progbits
.nv.global.init:
	.type		_$_str,@object
	.size		_$_str,(.L_0 - _$_str)
_$_str:
        /*0000*/ 	.byte	0x5f, 0x5f, 0x43, 0x55, 0x44, 0x41, 0x5f, 0x46, 0x54, 0x5a, 0x00
.L_0:


//--------------------- .nv.shared.attn_fwd       --------------------------
	.section	.nv.shared.attn_fwd,"aw",@nobits
	.sectionflags	@""
	.align	16
